	.headerflags	@"EF_CUDA_TEXMODE_UNIFIED EF_CUDA_64BIT_ADDRESS EF_CUDA_ACCELERATORS EF_CUDA_SM90 EF_CUDA_VIRTUAL_SM(EF_CUDA_SM90)"
	.elftype	@"ET_EXEC"


//--------------------- .nv.info                  --------------------------
	.section	.nv.info,"",@"SHT_CUDA_INFO"
	.align	4


	//----- nvinfo : EIATTR_REGCOUNT
	.align		4
        /*0000*/ 	.byte	0x04, 0x2f
        /*0002*/ 	.short	(.L_1 - .L_0)
	.align		4
.L_0:
        /*0004*/ 	.word	index@(triton_mm)
        /*0008*/ 	.word	0x00000048


	//----- nvinfo : EIATTR_MIN_STACK_SIZE
	.align		4
.L_1:
        /*000c*/ 	.byte	0x04, 0x12
        /*000e*/ 	.short	(.L_3 - .L_2)
	.align		4
.L_2:
        /*0010*/ 	.word	index@(triton_mm)
        /*0014*/ 	.word	0x00000000


	//----- nvinfo : EIATTR_FRAME_SIZE
	.align		4
.L_3:
        /*0018*/ 	.byte	0x04, 0x11
        /*001a*/ 	.short	(.L_5 - .L_4)
	.align		4
.L_4:
        /*001c*/ 	.word	index@(triton_mm)
        /*0020*/ 	.word	0x00000000


	//----- nvinfo : EIATTR_MIN_STACK_SIZE
	.align		4
.L_5:
        /*0024*/ 	.byte	0x04, 0x12
        /*0026*/ 	.short	(.L_7 - .L_6)
	.align		4
.L_6:
        /*0028*/ 	.word	index@(triton_mm)
        /*002c*/ 	.word	0x00000000
.L_7:


//--------------------- .nv.info.triton_mm        --------------------------
	.section	.nv.info.triton_mm,"",@"SHT_CUDA_INFO"
	.sectionflags	@""
	.align	4


	//----- nvinfo : EIATTR_CUDA_API_VERSION
	.align		4
        /*0000*/ 	.byte	0x04, 0x37
        /*0002*/ 	.short	(.L_9 - .L_8)
.L_8:
        /*0004*/ 	.word	0x0000007c


	//----- nvinfo : EIATTR_KPARAM_INFO
	.align		4
.L_9:
        /*0008*/ 	.byte	0x04, 0x17
        /*000a*/ 	.short	(.L_11 - .L_10)
.L_10:
        /*000c*/ 	.word	0x00000000
        /*0010*/ 	.short	0x0002
        /*0012*/ 	.short	0x0010
        /*0014*/ 	.byte	0x00, 0xf0, 0x21, 0x00


	//----- nvinfo : EIATTR_KPARAM_INFO
	.align		4
.L_11:
        /*0018*/ 	.byte	0x04, 0x17
        /*001a*/ 	.short	(.L_13 - .L_12)
.L_12:
        /*001c*/ 	.word	0x00000000
        /*0020*/ 	.short	0x0001
        /*0022*/ 	.short	0x0008
        /*0024*/ 	.byte	0x00, 0xf0, 0x21, 0x00


	//----- nvinfo : EIATTR_KPARAM_INFO
	.align		4
.L_13:
        /*0028*/ 	.byte	0x04, 0x17
        /*002a*/ 	.short	(.L_15 - .L_14)
.L_14:
        /*002c*/ 	.word	0x00000000
        /*0030*/ 	.short	0x0000
        /*0032*/ 	.short	0x0000
        /*0034*/ 	.byte	0x00, 0xf0, 0x21, 0x00


	//----- nvinfo : EIATTR_SPARSE_MMA_MASK
	.align		4
.L_15:
        /*0038*/ 	.byte	0x03, 0x50
        /*003a*/ 	.short	0x0000


	//----- nvinfo : EIATTR_MAXREG_COUNT
	.align		4
        /*003c*/ 	.byte	0x03, 0x1b
        /*003e*/ 	.short	0x00ff


	//----- nvinfo : EIATTR_EXIT_INSTR_OFFSETS
	.align		4
        /*0040*/ 	.byte	0x04, 0x1c
        /*0042*/ 	.short	(.L_17 - .L_16)


	//   ....[0]....
.L_16:
        /*0044*/ 	.word	0x00001fd0


	//   ....[1]....
        /*0048*/ 	.word	0x00002000


	//----- nvinfo : EIATTR_MAX_THREADS
	.align		4
.L_17:
        /*004c*/ 	.byte	0x04, 0x05
        /*004e*/ 	.short	(.L_19 - .L_18)
.L_18:
        /*0050*/ 	.word	0x00000040
        /*0054*/ 	.word	0x00000001
        /*0058*/ 	.word	0x00000001


	//----- nvinfo : EIATTR_CBANK_PARAM_SIZE
	.align		4
.L_19:
        /*005c*/ 	.byte	0x03, 0x19
        /*005e*/ 	.short	0x0018


	//----- nvinfo : EIATTR_PARAM_CBANK
	.align		4
        /*0060*/ 	.byte	0x04, 0x0a
        /*0062*/ 	.short	(.L_21 - .L_20)
	.align		4
.L_20:
        /*0064*/ 	.word	index@(.nv.constant0.triton_mm)
        /*0068*/ 	.short	0x0210
        /*006a*/ 	.short	0x0018


	//----- nvinfo : EIATTR_SW_WAR
	.align		4
.L_21:
        /*006c*/ 	.byte	0x04, 0x36
        /*006e*/ 	.short	(.L_23 - .L_22)
.L_22:
        /*0070*/ 	.word	0x00000008
.L_23:


//--------------------- .nv.callgraph             --------------------------
	.section	.nv.callgraph,"",@"SHT_CUDA_CALLGRAPH"
	.align	4
	.sectionentsize	8
	.align		4
        /*0000*/ 	.word	0x00000000
	.align		4
        /*0004*/ 	.word	0xffffffff
	.align		4
        /*0008*/ 	.word	0x00000000
	.align		4
        /*000c*/ 	.word	0xfffffffe
	.align		4
        /*0010*/ 	.word	0x00000000
	.align		4
        /*0014*/ 	.word	0xfffffffd
	.align		4
        /*0018*/ 	.word	0x00000000
	.align		4
        /*001c*/ 	.word	0xfffffffc


//--------------------- .text.triton_mm           --------------------------
	.section	.text.triton_mm,"ax",@progbits
	.sectionflags	@"SHF_BARRIERS=1"
	.align	128
        .global         triton_mm
        .type           triton_mm,@function
        .size           triton_mm,(.L_x_2 - triton_mm)
        .other          triton_mm,@"STO_CUDA_ENTRY STV_DEFAULT"
triton_mm:
.text.triton_mm:
[----:B------:R-:W1:Y:S08]  /*0000*/  LDC R1, c[0x0][0x28] ;  /* 0x00000a00ff017b82 */ /* 0x000e700000000800 */
[----:B------:R-:W2:Y:S01]  /*0010*/  S2UR UR11, SR_CTAID.X ;  /* 0x00000000000b79c3 */ /* 0x000ea20000002500 */
[----:B------:R-:W-:Y:S01]  /*0020*/  UMOV UR12, URZ ;  /* 0x0000003f000c7c82 */ /* 0x000fe20008000000 */
[----:B------:R-:W3:Y:S01]  /*0030*/  S2R R57, SR_TID.X ;  /* 0x0000000000397919 */ /* 0x000ee20000002100 */
[----:B------:R-:W-:Y:S01]  /*0040*/  ULDC.64 UR22, c[0x0][0x208] ;  /* 0x0000820000167ab9 */ /* 0x000fe20000000a00 */
[----:B------:R-:W-:Y:S01]  /*0050*/  UMOV UR10, URZ ;  /* 0x0000003f000a7c82 */ /* 0x000fe20008000000 */
[----:B------:R-:W-:-:S03]  /*0060*/  UMOV UR14, 0xffffff80 ;  /* 0xffffff80000e7882 */ /* 0x000fc60000000000 */
[----:B------:R-:W4:Y:S01]  /*0070*/  S2UR UR16, SR_CgaCtaId ;  /* 0x00000000001079c3 */ /* 0x000f220000008800 */
[----:B--2---:R-:W-:-:S04]  /*0080*/  UIMAD.WIDE UR4, UR11, 0x2aaaaaab, URZ ;  /* 0x2aaaaaab0b0478a5 */ /* 0x004fc8000f8e023f */
[----:B------:R-:W-:-:S03]  /*0090*/  USHF.R.U32.HI UR20, URZ, 0x1f, UR5 ;  /* 0x0000001f3f147899 */ /* 0x000fc60008011605 */
[----:B------:R-:W-:Y:S01]  /*00a0*/  UMOV UR4, 0xfffffff8 ;  /* 0xfffffff800047882 */ /* 0x000fe20000000000 */
[----:B------:R-:W-:Y:S01]  /*00b0*/  ULEA.HI.SX32 UR20, UR5, UR20, 0x18 ;  /* 0x0000001405147291 */ /* 0x000fe2000f8fc23f */
[----:B---3--:R-:W-:Y:S01]  /*00c0*/  IMAD.SHL.U32 R41, R57, 0x8, RZ ;  /* 0x0000000839297824 */ /* 0x008fe200078e00ff */
[----:B------:R-:W-:Y:S02]  /*00d0*/  SHF.R.U32.HI R59, RZ, 0x2, R57 ;  /* 0x00000002ff3b7819 */ /* 0x000fe40000011639 */
[----:B------:R-:W-:Y:S02]  /*00e0*/  UIMAD UR4, UR20, UR4, 0x1 ;  /* 0x00000001140474a4 */ /* 0x000fe4000f8e0204 */
[----:B------:R-:W-:Y:S02]  /*00f0*/  UIMAD UR5, UR20, -0x600, UR11 ;  /* 0xfffffa00140578a4 */ /* 0x000fe4000f8e020b */
[----:B------:R-:W-:-:S04]  /*0100*/  UISETP.LT.AND UP0, UPT, UR4, 0x8, UPT ;  /* 0x000000080400788c */ /* 0x000fc8000bf01270 */
[----:B------:R-:W-:Y:S01]  /*0110*/  USEL UR18, UR4, 0x8, UP0 ;  /* 0x0000000804127887 */ /* 0x000fe20008000000 */
[----:B------:R-:W-:-:S03]  /*0120*/  IMAD.U32 R2, RZ, RZ, UR5 ;  /* 0x00000005ff027e24 */ /* 0x000fc6000f8e00ff */
[----:B------:R-:W-:Y:S02]  /*0130*/  ULOP3.LUT UR5, UR5, UR18, URZ, 0x3c, !UPT ;  /* 0x0000001205057292 */ /* 0x000fe4000f8e3c3f */
[----:B------:R-:W-:Y:S01]  /*0140*/  IABS R0, UR18 ;  /* 0x0000001200007c13 */ /* 0x000fe20008000000 */
[----:B------:R-:W-:Y:S01]  /*0150*/  ULOP3.LUT UR17, URZ, UR18, URZ, 0x33, !UPT ;  /* 0x000000123f117292 */ /* 0x000fe2000f8e333f */
[----:B------:R-:W-:Y:S02]  /*0160*/  IABS R2, R2 ;  /* 0x0000000200027213 */ /* 0x000fe40000000000 */
[----:B------:R-:W-:Y:S02]  /*0170*/  R2UR UR8, R0 ;  /* 0x00000000000872ca */ /* 0x000fe400000e0000 */
[----:B------:R-:W-:Y:S02]  /*0180*/  R2UR UR4, R2 ;  /* 0x00000000020472ca */ /* 0x000fe400000e0000 */
[----:B------:R-:W-:-:S04]  /*0190*/  SHF.R.U32.HI R2, RZ, 0x4, R57 ;  /* 0x00000004ff027819 */ /* 0x000fc80000011639 */
[----:B------:R-:W-:-:S04]  /*01a0*/  SGXT.U32 R2, R2, 0x1 ;  /* 0x000000010202781a */ /* 0x000fc80000000000 */
[----:B------:R-:W-:Y:S01]  /*01b0*/  LOP3.LUT R60, R2, 0x7, R57, 0x78, !PT ;  /* 0x00000007023c7812 */ /* 0x000fe200078e7839 */
[----:B------:R-:W2:Y:S01]  /*01c0*/  I2F.RP R3, UR8 ;  /* 0x0000000800037d06 */ /* 0x000ea20008209400 */
[C---:B------:R-:W-:Y:S02]  /*01d0*/  LOP3.LUT R38, R2.reuse, 0x2, RZ, 0xfc, !PT ;  /* 0x0000000202267812 */ /* 0x040fe400078efcff */
[----:B------:R-:W-:Y:S01]  /*01e0*/  LOP3.LUT R36, R2, 0x4, RZ, 0xfc, !PT ;  /* 0x0000000402247812 */ /* 0x000fe200078efcff */
[----:B------:R-:W-:Y:S01]  /*01f0*/  IMAD.SHL.U32 R60, R60, 0x8, RZ ;  /* 0x000000083c3c7824 */ /* 0x000fe200078e00ff */
[C---:B------:R-:W-:Y:S02]  /*0200*/  LOP3.LUT R34, R2.reuse, 0x6, RZ, 0xfc, !PT ;  /* 0x0000000602227812 */ /* 0x040fe400078efcff */
[C---:B------:R-:W-:Y:S02]  /*0210*/  LOP3.LUT R32, R2.reuse, 0x8, RZ, 0xfc, !PT ;  /* 0x0000000802207812 */ /* 0x040fe400078efcff */
[----:B------:R-:W-:-:S02]  /*0220*/  LOP3.LUT R30, R2, 0xa, RZ, 0xfc, !PT ;  /* 0x0000000a021e7812 */ /* 0x000fc400078efcff */
[C---:B------:R-:W-:Y:S02]  /*0230*/  LOP3.LUT R28, R2.reuse, 0xc, RZ, 0xfc, !PT ;  /* 0x0000000c021c7812 */ /* 0x040fe400078efcff */
[----:B------:R-:W-:Y:S01]  /*0240*/  LOP3.LUT R2, R2, 0xe, RZ, 0xfc, !PT ;  /* 0x0000000e02027812 */ /* 0x000fe200078efcff */
[----:B--2---:R2:W3:Y:S01]  /*0250*/  MUFU.RCP R4, R3 ;  /* 0x0000000300047308 */ /* 0x0044e20000001000 */
[----:B------:R-:W-:Y:S02]  /*0260*/  LOP3.LUT R38, R38, 0x7, R57, 0x78, !PT ;  /* 0x0000000726267812 */ /* 0x000fe400078e7839 */
[----:B------:R-:W-:Y:S02]  /*0270*/  LOP3.LUT R36, R36, 0x7, R57, 0x78, !PT ;  /* 0x0000000724247812 */ /* 0x000fe400078e7839 */
[----:B------:R-:W-:Y:S01]  /*0280*/  LOP3.LUT R34, R34, 0x7, R57, 0x78, !PT ;  /* 0x0000000722227812 */ /* 0x000fe200078e7839 */
[----:B------:R-:W-:Y:S01]  /*0290*/  IMAD.SHL.U32 R38, R38, 0x8, RZ ;  /* 0x0000000826267824 */ /* 0x000fe200078e00ff */
        /* <DEDUP_REMOVED lines=8> */
[----:B--2---:R-:W-:Y:S01]  /*0320*/  SHF.R.U32.HI R3, RZ, 0x4, R57 ;  /* 0x00000004ff037819 */ /* 0x004fe20000011639 */
[----:B---3--:R-:W-:-:S02]  /*0330*/  VIADD R4, R4, 0xffffffe ;  /* 0x0ffffffe04047836 */ /* 0x008fc40000000000 */
[----:B------:R-:W-:Y:S02]  /*0340*/  IMAD.SHL.U32 R28, R28, 0x8, RZ ;  /* 0x000000081c1c7824 */ /* 0x000fe400078e00ff */
[----:B------:R-:W2:Y:S01]  /*0350*/  F2I.FTZ.U32.TRUNC.NTZ R0, R4 ;  /* 0x0000000400007305 */ /* 0x000ea2000021f000 */
[----:B------:R-:W-:Y:S01]  /*0360*/  IMAD.SHL.U32 R2, R2, 0x8, RZ ;  /* 0x0000000802027824 */ /* 0x000fe200078e00ff */
[----:B--2---:R-:W-:Y:S02]  /*0370*/  R2UR UR13, R0 ;  /* 0x00000000000d72ca */ /* 0x004fe400000e0000 */
[----:B------:R-:W-:Y:S02]  /*0380*/  IABS R0, UR18 ;  /* 0x0000001200007c13 */ /* 0x000fe40008000000 */
[----:B------:R-:W-:-:S03]  /*0390*/  LOP3.LUT R4, R57, 0xf, RZ, 0xc0, !PT ;  /* 0x0000000f39047812 */ /* 0x000fc600078ec0ff */
[----:B------:R-:W-:-:S05]  /*03a0*/  IMAD.MOV R0, RZ, RZ, -R0 ;  /* 0x000000ffff007224 */ /* 0x000fca00078e0a00 */
[----:B------:R-:W-:Y:S01]  /*03b0*/  R2UR UR7, R0 ;  /* 0x00000000000772ca */ /* 0x000fe200000e0000 */
[----:B------:R-:W-:Y:S01]  /*03c0*/  UIADD3 UR6, URZ, -UR13, URZ ;  /* 0x8000000d3f067290 */ /* 0x000fe2000fffe03f */
[----:B------:R-:W-:Y:S02]  /*03d0*/  SGXT.U32 R0, R3, 0x2 ;  /* 0x000000020300781a */ /* 0x000fe40000000000 */
[----:B------:R-:W-:Y:S01]  /*03e0*/  SHF.R.U32.HI R3, RZ, 0x3, R41 ;  /* 0x00000003ff037819 */ /* 0x000fe20000011629 */
[----:B------:R-:W-:Y:S01]  /*03f0*/  UIMAD UR6, UR6, UR8, URZ ;  /* 0x00000008060672a4 */ /* 0x000fe2000f8e023f */
[C---:B------:R-:W-:Y:S01]  /*0400*/  LOP3.LUT R65, R0.reuse, 0xc, RZ, 0xfc, !PT ;  /* 0x0000000c00417812 */ /* 0x040fe200078efcff */
[C---:B------:R-:W-:Y:S01]  /*0410*/  IMAD.SHL.U32 R68, R0.reuse, 0x80, RZ ;  /* 0x0000008000447824 */ /* 0x040fe200078e00ff */
[----:B------:R-:W-:Y:S01]  /*0420*/  SGXT.U32 R3, R3, 0x4 ;  /* 0x000000040303781a */ /* 0x000fe20000000000 */
[----:B------:R-:W-:Y:S01]  /*0430*/  UIMAD.WIDE.U32 UR12, UR13, UR6, UR12 ;  /* 0x000000060d0c72a5 */ /* 0x000fe2000f8e000c */
[C---:B------:R-:W-:Y:S01]  /*0440*/  LOP3.LUT R63, R0.reuse, 0x14, RZ, 0xfc, !PT ;  /* 0x00000014003f7812 */ /* 0x040fe200078efcff */
[----:B------:R-:W-:Y:S01]  /*0450*/  IMAD.SHL.U32 R65, R65, 0x80, RZ ;  /* 0x0000008041417824 */ /* 0x000fe200078e00ff */
[----:B------:R-:W-:-:S02]  /*0460*/  LOP3.LUT R61, R0, 0x1c, RZ, 0xfc, !PT ;  /* 0x0000001c003d7812 */ /* 0x000fc400078efcff */
[----:B------:R-:W-:Y:S01]  /*0470*/  LOP3.LUT R6, R3, 0x4, R0, 0x1e, !PT ;  /* 0x0000000403067812 */ /* 0x000fe200078e1e00 */
[----:B------:R-:W-:Y:S01]  /*0480*/  IMAD.SHL.U32 R63, R63, 0x80, RZ ;  /* 0x000000803f3f7824 */ /* 0x000fe200078e00ff */
[----:B------:R-:W-:Y:S01]  /*0490*/  UMOV UR19, UR13 ;  /* 0x0000000d00137c82 */ /* 0x000fe20008000000 */
[----:B------:R-:W-:Y:S01]  /*04a0*/  LOP3.LUT R67, R0, 0x4, RZ, 0xfc, !PT ;  /* 0x0000000400437812 */ /* 0x000fe200078efcff */
[----:B------:R-:W-:Y:S01]  /*04b0*/  UIMAD.WIDE.U32 UR12, UR19, UR4, URZ ;  /* 0x00000004130c72a5 */ /* 0x000fe2000f8e003f */
[----:B------:R-:W-:Y:S01]  /*04c0*/  LOP3.LUT R5, R3, R0, RZ, 0x3c, !PT ;  /* 0x0000000003057212 */ /* 0x000fe200078e3cff */
[----:B------:R-:W-:Y:S01]  /*04d0*/  IMAD.SHL.U32 R6, R6, 0x8, RZ ;  /* 0x0000000806067824 */ /* 0x000fe200078e00ff */
[C---:B------:R-:W-:Y:S01]  /*04e0*/  LOP3.LUT R66, R0.reuse, 0x8, RZ, 0xfc, !PT ;  /* 0x0000000800427812 */ /* 0x040fe200078efcff */
[----:B------:R-:W-:Y:S01]  /*04f0*/  IMAD.SHL.U32 R61, R61, 0x80, RZ ;  /* 0x000000803d3d7824 */ /* 0x000fe200078e00ff */
[----:B------:R-:W-:Y:S01]  /*0500*/  LOP3.LUT R64, R0, 0x10, RZ, 0xfc, !PT ;  /* 0x0000001000407812 */ /* 0x000fe200078efcff */
[----:B------:R-:W-:Y:S01]  /*0510*/  IMAD.SHL.U32 R67, R67, 0x80, RZ ;  /* 0x0000008043437824 */ /* 0x000fe200078e00ff */
[----:B------:R-:W-:Y:S01]  /*0520*/  UMOV UR9, UR13 ;  /* 0x0000000d00097c82 */ /* 0x000fe20008000000 */
[C---:B------:R-:W-:Y:S01]  /*0530*/  LOP3.LUT R65, R6.reuse, R65, RZ, 0xfc, !PT ;  /* 0x0000004106417212 */ /* 0x040fe200078efcff */
[----:B------:R-:W-:Y:S01]  /*0540*/  UIMAD UR4, UR9, UR7, UR4 ;  /* 0x00000007090472a4 */ /* 0x000fe2000f8e0204 */
[----:B------:R-:W-:Y:S01]  /*0550*/  LOP3.LUT R63, R6, R63, RZ, 0xfc, !PT ;  /* 0x0000003f063f7212 */ /* 0x000fe200078efcff */
[----:B------:R-:W-:Y:S01]  /*0560*/  IMAD.SHL.U32 R66, R66, 0x80, RZ ;  /* 0x0000008042427824 */ /* 0x000fe200078e00ff */
[C---:B------:R-:W-:Y:S01]  /*0570*/  LOP3.LUT R67, R6.reuse, R67, RZ, 0xfc, !PT ;  /* 0x0000004306437212 */ /* 0x040fe200078efcff */
[----:B------:R-:W-:Y:S01]  /*0580*/  UISETP.GT.U32.AND UP0, UPT, UR8, UR4, UPT ;  /* 0x000000040800728c */ /* 0x000fe2000bf04070 */
[----:B------:R-:W-:Y:S01]  /*0590*/  LOP3.LUT R61, R6, R61, RZ, 0xfc, !PT ;  /* 0x0000003d063d7212 */ /* 0x000fe200078efcff */
[----:B------:R-:W-:Y:S01]  /*05a0*/  IMAD.SHL.U32 R5, R5, 0x8, RZ ;  /* 0x0000000805057824 */ /* 0x000fe200078e00ff */
[----:B------:R-:W-:Y:S01]  /*05b0*/  LOP3.LUT R62, R0, 0x18, RZ, 0xfc, !PT ;  /* 0x00000018003e7812 */ /* 0x000fe200078efcff */
[----:B------:R-:W-:Y:S01]  /*05c0*/  IMAD.SHL.U32 R64, R64, 0x80, RZ ;  /* 0x0000008040407824 */ /* 0x000fe200078e00ff */
[----:B------:R-:W-:Y:S01]  /*05d0*/  LOP3.LUT R41, R41, 0x78, RZ, 0xc0, !PT ;  /* 0x0000007829297812 */ /* 0x000fe200078ec0ff */
[----:B------:R-:W-:Y:S01]  /*05e0*/  IMAD.SHL.U32 R67, R67, 0x2, RZ ;  /* 0x0000000243437824 */ /* 0x000fe200078e00ff */
[C---:B------:R-:W-:Y:S01]  /*05f0*/  LOP3.LUT R66, R5.reuse, R66, RZ, 0xfc, !PT ;  /* 0x0000004205427212 */ /* 0x040fe200078efcff */
[----:B------:R-:W-:Y:S01]  /*0600*/  IMAD.SHL.U32 R62, R62, 0x80, RZ ;  /* 0x000000803e3e7824 */ /* 0x000fe200078e00ff */
[----:B------:R-:W-:Y:S01]  /*0610*/  LOP3.LUT R64, R5, R64, RZ, 0xfc, !PT ;  /* 0x0000004005407212 */ /* 0x000fe200078efcff */
[----:B------:R-:W-:Y:S01]  /*0620*/  IMAD.SHL.U32 R65, R65, 0x2, RZ ;  /* 0x0000000241417824 */ /* 0x000fe200078e00ff */
[----:B------:R-:W-:Y:S01]  /*0630*/  @!UP0 UIADD3 UR4, UR4, -UR8, URZ ;  /* 0x8000000804048290 */ /* 0x000fe2000fffe03f */
[C---:B------:R-:W-:Y:S01]  /*0640*/  LOP3.LUT R68, R5.reuse, R68, RZ, 0xfc, !PT ;  /* 0x0000004405447212 */ /* 0x040fe200078efcff */
[----:B------:R-:W-:Y:S01]  /*0650*/  @!UP0 UIADD3 UR9, UR9, 0x1, URZ ;  /* 0x0000000109098890 */ /* 0x000fe2000fffe03f */
[----:B------:R-:W-:Y:S01]  /*0660*/  LOP3.LUT R62, R5, R62, RZ, 0xfc, !PT ;  /* 0x0000003e053e7212 */ /* 0x000fe200078efcff */
[----:B------:R-:W-:Y:S01]  /*0670*/  UISETP.GE.U32.AND UP1, UPT, UR4, UR8, UPT ;  /* 0x000000080400728c */ /* 0x000fe2000bf26070 */
[----:B------:R-:W-:Y:S01]  /*0680*/  IMAD.SHL.U32 R5, R4, 0x80, RZ ;  /* 0x0000008004057824 */ /* 0x000fe200078e00ff */
[----:B------:R-:W-:Y:S01]  /*0690*/  UISETP.GE.AND UP0, UPT, UR5, URZ, UPT ;  /* 0x0000003f0500728c */ /* 0x000fe2000bf06270 */
[----:B------:R-:W-:Y:S01]  /*06a0*/  IMAD.SHL.U32 R68, R68, 0x2, RZ ;  /* 0x0000000244447824 */ /* 0x000fe200078e00ff */
[----:B------:R-:W-:Y:S01]  /*06b0*/  UMOV UR4, 0x400 ;  /* 0x0000040000047882 */ /* 0x000fe20000000000 */
[----:B------:R-:W-:Y:S01]  /*06c0*/  IMAD.SHL.U32 R66, R66, 0x2, RZ ;  /* 0x0000000242427824 */ /* 0x000fe200078e00ff */
[----:B------:R-:W-:Y:S01]  /*06d0*/  LOP3.LUT R60, R60, R5, RZ, 0xfc, !PT ;  /* 0x000000053c3c7212 */ /* 0x000fe200078efcff */
[----:B----4-:R-:W-:Y:S01]  /*06e0*/  UPRMT UR16, UR16, 0x654, UR4 ;  /* 0x0000065410107896 */ /* 0x010fe20008000004 */
[C---:B------:R-:W-:Y:S01]  /*06f0*/  LOP3.LUT R38, R5.reuse, R38, RZ, 0xfc, !PT ;  /* 0x0000002605267212 */ /* 0x040fe200078efcff */
[----:B------:R-:W-:Y:S01]  /*0700*/  IMAD.SHL.U32 R64, R64, 0x2, RZ ;  /* 0x0000000240407824 */ /* 0x000fe200078e00ff */
[C---:B------:R-:W-:Y:S01]  /*0710*/  LOP3.LUT R36, R5.reuse, R36, RZ, 0xfc, !PT ;  /* 0x0000002405247212 */ /* 0x040fe200078efcff */
[----:B------:R-:W-:Y:S01]  /*0720*/  @UP1 UIADD3 UR9, UR9, 0x1, URZ ;  /* 0x0000000109091890 */ /* 0x000fe2000fffe03f */
[C---:B------:R-:W-:Y:S01]  /*0730*/  LOP3.LUT R34, R5.reuse, R34, RZ, 0xfc, !PT ;  /* 0x0000002205227212 */ /* 0x040fe200078efcff */
[----:B------:R-:W-:Y:S01]  /*0740*/  UISETP.NE.AND UP1, UPT, UR18, URZ, UPT ;  /* 0x0000003f1200728c */ /* 0x000fe2000bf25270 */
[C---:B------:R-:W-:Y:S01]  /*0750*/  LOP3.LUT R32, R5.reuse, R32, RZ, 0xfc, !PT ;  /* 0x0000002005207212 */ /* 0x040fe200078efcff */
[----:B------:R-:W-:Y:S01]  /*0760*/  @!UP0 UIADD3 UR9, -UR9, URZ, URZ ;  /* 0x0000003f09098290 */ /* 0x000fe2000fffe13f */
[C---:B------:R-:W-:Y:S01]  /*0770*/  LOP3.LUT R30, R5.reuse, R30, RZ, 0xfc, !PT ;  /* 0x0000001e051e7212 */ /* 0x040fe200078efcff */
[----:B------:R-:W-:Y:S01]  /*0780*/  VIADD R33, R68, UR16 ;  /* 0x0000001044217c36 */ /* 0x000fe20008000000 */
[C---:B------:R-:W-:Y:S01]  /*0790*/  LOP3.LUT R28, R5.reuse, R28, RZ, 0xfc, !PT ;  /* 0x0000001c051c7212 */ /* 0x040fe200078efcff */
[----:B------:R-:W-:Y:S01]  /*07a0*/  USEL UR6, UR17, UR9, !UP1 ;  /* 0x0000000911067287 */ /* 0x000fe2000c800000 */
[----:B------:R-:W-:Y:S01]  /*07b0*/  LOP3.LUT R2, R5, R2, RZ, 0xfc, !PT ;  /* 0x0000000205027212 */ /* 0x000fe200078efcff */
[----:B------:R-:W-:Y:S01]  /*07c0*/  VIADD R31, R67, UR16 ;  /* 0x00000010431f7c36 */ /* 0x000fe20008000000 */
[----:B------:R-:W-:Y:S01]  /*07d0*/  UIADD3 UR15, UR16, 0x4000, URZ ;  /* 0x00004000100f7890 */ /* 0x000fe2000fffe03f */
[----:B------:R-:W-:Y:S01]  /*07e0*/  VIADD R29, R65, UR16 ;  /* 0x00000010411d7c36 */ /* 0x000fe20008000000 */
[----:B------:R-:W-:Y:S01]  /*07f0*/  USHF.L.U32 UR6, UR6, 0x5, URZ ;  /* 0x0000000506067899 */ /* 0x000fe2000800063f */
[----:B------:R-:W-:Y:S01]  /*0800*/  IMAD.SHL.U32 R63, R63, 0x2, RZ ;  /* 0x000000023f3f7824 */ /* 0x000fe200078e00ff */
[----:B------:R-:W-:Y:S01]  /*0810*/  UMOV UR13, 0x3 ;  /* 0x00000003000d7882 */ /* 0x000fe20000000000 */
[----:B------:R-:W-:Y:S01]  /*0820*/  IMAD.SHL.U32 R62, R62, 0x2, RZ ;  /* 0x000000023e3e7824 */ /* 0x000fe200078e00ff */
[----:B------:R-:W-:Y:S01]  /*0830*/  UMOV UR12, URZ ;  /* 0x0000003f000c7c82 */ /* 0x000fe20008000000 */
[----:B------:R-:W-:Y:S01]  /*0840*/  IMAD.SHL.U32 R61, R61, 0x2, RZ ;  /* 0x000000023d3d7824 */ /* 0x000fe200078e00ff */
[----:B------:R-:W-:Y:S01]  /*0850*/  LOP3.LUT R7, R0, UR6, RZ, 0xfc, !PT ;  /* 0x0000000600077c12 */ /* 0x000fe2000f8efcff */
[----:B------:R-:W-:Y:S01]  /*0860*/  IMAD.U32 R17, RZ, RZ, UR6 ;  /* 0x00000006ff117e24 */ /* 0x000fe2000f8e00ff */
[----:B------:R-:W-:Y:S01]  /*0870*/  UMOV UR9, URZ ;  /* 0x0000003f00097c82 */ /* 0x000fe20008000000 */
[----:B------:R-:W-:Y:S01]  /*0880*/  IMAD.U32 R15, RZ, RZ, UR6 ;  /* 0x00000006ff0f7e24 */ /* 0x000fe2000f8e00ff */
[----:B------:R-:W-:Y:S01]  /*0890*/  UMOV UR4, UR16 ;  /* 0x0000001000047c82 */ /* 0x000fe20008000000 */
[----:B------:R-:W-:Y:S01]  /*08a0*/  IMAD.HI R3, R7, 0x2aaaaaab, RZ ;  /* 0x2aaaaaab07037827 */ /* 0x000fe200078e02ff */
[----:B------:R-:W-:Y:S01]  /*08b0*/  LOP3.LUT R18, R17, 0x4, R0, 0xfe, !PT ;  /* 0x0000000411127812 */ /* 0x000fe200078efe00 */
[----:B------:R-:W-:Y:S01]  /*08c0*/  UMOV UR5, UR15 ;  /* 0x0000000f00057c82 */ /* 0x000fe20008000000 */
[----:B------:R-:W-:Y:S01]  /*08d0*/  LOP3.LUT R15, R15, 0x8, R0, 0xfe, !PT ;  /* 0x000000080f0f7812 */ /* 0x000fe200078efe00 */
[----:B------:R-:W-:Y:S01]  /*08e0*/  IMAD.U32 R13, RZ, RZ, UR6 ;  /* 0x00000006ff0d7e24 */ /* 0x000fe2000f8e00ff */
[----:B------:R-:W-:Y:S01]  /*08f0*/  SHF.R.U32.HI R6, RZ, 0x1f, R3 ;  /* 0x0000001fff067819 */ /* 0x000fe20000011603 */
[----:B------:R-:W-:-:S02]  /*0900*/  IMAD.U32 R9, RZ, RZ, UR6 ;  /* 0x00000006ff097e24 */ /* 0x000fc4000f8e00ff */
[----:B------:R-:W-:Y:S01]  /*0910*/  IMAD.HI R20, R18, 0x2aaaaaab, RZ ;  /* 0x2aaaaaab12147827 */ /* 0x000fe200078e02ff */
[----:B------:R-:W-:Y:S02]  /*0920*/  LEA.HI R6, R3, R6, RZ, 0x16 ;  /* 0x0000000603067211 */ /* 0x000fe400078fb0ff */
[----:B------:R-:W-:Y:S01]  /*0930*/  LOP3.LUT R16, R13, 0xc, R0, 0xfe, !PT ;  /* 0x0000000c0d107812 */ /* 0x000fe200078efe00 */
[----:B------:R-:W-:Y:S01]  /*0940*/  IMAD.U32 R3, RZ, RZ, UR6 ;  /* 0x00000006ff037e24 */ /* 0x000fe2000f8e00ff */
[----:B------:R-:W-:Y:S01]  /*0950*/  LOP3.LUT R8, R9, 0x18, R0, 0xfe, !PT ;  /* 0x0000001809087812 */ /* 0x000fe200078efe00 */
[----:B------:R-:W-:Y:S01]  /*0960*/  IMAD.U32 R11, RZ, RZ, UR6 ;  /* 0x00000006ff0b7e24 */ /* 0x000fe2000f8e00ff */
[----:B------:R-:W-:Y:S01]  /*0970*/  SHF.R.U32.HI R13, RZ, 0x1f, R20 ;  /* 0x0000001fff0d7819 */ /* 0x000fe20000011614 */
[----:B------:R-:W-:Y:S01]  /*0980*/  IMAD.U32 R5, RZ, RZ, UR6 ;  /* 0x00000006ff057e24 */ /* 0x000fe2000f8e00ff */
[----:B------:R-:W-:Y:S01]  /*0990*/  LOP3.LUT R10, R3, 0x14, R0, 0xfe, !PT ;  /* 0x00000014030a7812 */ /* 0x000fe200078efe00 */
[----:B------:R-:W-:Y:S01]  /*09a0*/  IMAD.HI R3, R15, 0x2aaaaaab, RZ ;  /* 0x2aaaaaab0f037827 */ /* 0x000fe200078e02ff */
[----:B------:R-:W-:-:S02]  /*09b0*/  LEA.HI R13, R20, R13, RZ, 0x16 ;  /* 0x0000000d140d7211 */ /* 0x000fc400078fb0ff */
[----:B------:R-:W-:Y:S01]  /*09c0*/  LOP3.LUT R14, R11, 0x10, R0, 0xfe, !PT ;  /* 0x000000100b0e7812 */ /* 0x000fe200078efe00 */
[----:B------:R-:W-:Y:S01]  /*09d0*/  IMAD.HI R20, R8, 0x2aaaaaab, RZ ;  /* 0x2aaaaaab08147827 */ /* 0x000fe200078e02ff */
[----:B------:R-:W-:Y:S02]  /*09e0*/  SHF.R.U32.HI R12, RZ, 0x1f, R3 ;  /* 0x0000001fff0c7819 */ /* 0x000fe40000011603 */
[----:B------:R-:W-:Y:S01]  /*09f0*/  LOP3.LUT R5, R5, 0x1c, R0, 0xfe, !PT ;  /* 0x0000001c05057812 */ /* 0x000fe200078efe00 */
[----:B------:R-:W-:Y:S01]  /*0a00*/  IMAD.HI R24, R16, 0x2aaaaaab, RZ ;  /* 0x2aaaaaab10187827 */ /* 0x000fe200078e02ff */
[----:B------:R-:W-:Y:S02]  /*0a10*/  LEA.HI R12, R3, R12, RZ, 0x16 ;  /* 0x0000000c030c7211 */ /* 0x000fe400078fb0ff */
[----:B------:R-:W-:Y:S01]  /*0a20*/  SHF.R.U32.HI R3, RZ, 0x1f, R20 ;  /* 0x0000001fff037819 */ /* 0x000fe20000011614 */
[----:B------:R-:W-:Y:S01]  /*0a30*/  IMAD R18, R13, -0x1800, R18 ;  /* 0xffffe8000d127824 */ /* 0x000fe200078e0212 */
[----:B------:R-:W-:Y:S01]  /*0a40*/  SHF.R.U32.HI R11, RZ, 0x1f, R24 ;  /* 0x0000001fff0b7819 */ /* 0x000fe20000011618 */
[----:B------:R-:W-:Y:S01]  /*0a50*/  IMAD.HI R0, R14, 0x2aaaaaab, RZ ;  /* 0x2aaaaaab0e007827 */ /* 0x000fe200078e02ff */
[----:B------:R-:W-:-:S02]  /*0a60*/  LEA.HI R3, R20, R3, RZ, 0x16 ;  /* 0x0000000314037211 */ /* 0x000fc400078fb0ff */
[----:B------:R-:W-:Y:S01]  /*0a70*/  LEA.HI R11, R24, R11, RZ, 0x16 ;  /* 0x0000000b180b7211 */ /* 0x000fe200078fb0ff */
[----:B------:R-:W-:Y:S01]  /*0a80*/  IMAD R20, R12, -0x1800, R15 ;  /* 0xffffe8000c147824 */ /* 0x000fe200078e020f */
[----:B------:R-:W-:Y:S01]  /*0a90*/  SHF.R.U32.HI R9, RZ, 0x1f, R0 ;  /* 0x0000001fff097819 */ /* 0x000fe20000011600 */
[----:B------:R-:W2:Y:S01]  /*0aa0*/  LDC.64 R12, c[0x0][0x210] ;  /* 0x00008400ff0c7b82 */ /* 0x000ea20000000a00 */
[----:B------:R-:W-:Y:S02]  /*0ab0*/  IMAD.HI R22, R10, 0x2aaaaaab, RZ ;  /* 0x2aaaaaab0a167827 */ /* 0x000fe400078e02ff */
[----:B------:R-:W-:Y:S02]  /*0ac0*/  LEA.HI R9, R0, R9, RZ, 0x16 ;  /* 0x0000000900097211 */ /* 0x000fe400078fb0ff */
[----:B------:R-:W-:-:S03]  /*0ad0*/  IMAD.HI R17, R5, 0x2aaaaaab, RZ ;  /* 0x2aaaaaab05117827 */ /* 0x000fc600078e02ff */
[----:B------:R-:W3:Y:S01]  /*0ae0*/  LDC.64 R24, c[0x0][0x218] ;  /* 0x00008600ff187b82 */ /* 0x000ee20000000a00 */
[----:B------:R-:W-:Y:S01]  /*0af0*/  IMAD R6, R6, -0x1800, R7 ;  /* 0xffffe80006067824 */ /* 0x000fe200078e0207 */
[----:B------:R-:W-:Y:S01]  /*0b00*/  SHF.R.U32.HI R7, RZ, 0x1f, R22 ;  /* 0x0000001fff077819 */ /* 0x000fe20000011616 */
[----:B------:R-:W-:Y:S01]  /*0b10*/  IMAD R16, R11, -0x1800, R16 ;  /* 0xffffe8000b107824 */ /* 0x000fe200078e0210 */
[----:B------:R-:W-:Y:S01]  /*0b20*/  SHF.R.U32.HI R0, RZ, 0x1f, R17 ;  /* 0x0000001fff007819 */ /* 0x000fe20000011611 */
[----:B------:R-:W-:Y:S01]  /*0b30*/  IMAD R14, R9, -0x1800, R14 ;  /* 0xffffe800090e7824 */ /* 0x000fe200078e020e */
[----:B------:R-:W-:Y:S01]  /*0b40*/  LEA.HI R7, R22, R7, RZ, 0x16 ;  /* 0x0000000716077211 */ /* 0x000fe200078fb0ff */
[----:B------:R-:W-:Y:S01]  /*0b50*/  IMAD R8, R3, -0x1800, R8 ;  /* 0xffffe80003087824 */ /* 0x000fe200078e0208 */
[----:B------:R-:W-:Y:S01]  /*0b60*/  LEA.HI R0, R17, R0, RZ, 0x16 ;  /* 0x0000000011007211 */ /* 0x000fe200078fb0ff */
[----:B------:R-:W-:Y:S02]  /*0b70*/  IMAD R47, R6, 0xc00, R41 ;  /* 0x00000c00062f7824 */ /* 0x000fe400078e0229 */
[----:B------:R-:W-:-:S02]  /*0b80*/  IMAD R10, R7, -0x1800, R10 ;  /* 0xffffe800070a7824 */ /* 0x000fc400078e020a */
[----:B------:R-:W-:Y:S02]  /*0b90*/  IMAD R0, R0, -0x1800, R5 ;  /* 0xffffe80000007824 */ /* 0x000fe400078e0205 */
[--C-:B------:R-:W-:Y:S02]  /*0ba0*/  IMAD R7, R18, 0xc00, R41.reuse ;  /* 0x00000c0012077824 */ /* 0x100fe400078e0229 */
[--C-:B------:R-:W-:Y:S01]  /*0bb0*/  IMAD R9, R20, 0xc00, R41.reuse ;  /* 0x00000c0014097824 */ /* 0x100fe200078e0229 */
[----:B------:R-:W-:Y:S01]  /*0bc0*/  LOP3.LUT R20, R57, 0x17, RZ, 0xc0, !PT ;  /* 0x0000001739147812 */ /* 0x000fe200078ec0ff */
[--C-:B------:R-:W-:Y:S02]  /*0bd0*/  IMAD R11, R16, 0xc00, R41.reuse ;  /* 0x00000c00100b7824 */ /* 0x100fe400078e0229 */
[--C-:B------:R-:W-:Y:S01]  /*0be0*/  IMAD R15, R14, 0xc00, R41.reuse ;  /* 0x00000c000e0f7824 */ /* 0x100fe200078e0229 */
[----:B------:R-:W-:Y:S01]  /*0bf0*/  LOP3.LUT R20, R20, 0x8, R59, 0xf8, !PT ;  /* 0x0000000814147812 */ /* 0x000fe200078ef83b */
[----:B------:R-:W-:-:S02]  /*0c00*/  IMAD R17, R10, 0xc00, R41 ;  /* 0x00000c000a117824 */ /* 0x000fc400078e0229 */
[--C-:B------:R-:W-:Y:S02]  /*0c10*/  IMAD R19, R8, 0xc00, R41.reuse ;  /* 0x00000c0008137824 */ /* 0x100fe400078e0229 */
[----:B------:R-:W-:Y:S01]  /*0c20*/  IMAD R3, R0, 0xc00, R41 ;  /* 0x00000c0000037824 */ /* 0x000fe200078e0229 */
[----:B------:R-:W-:Y:S01]  /*0c30*/  SHF.R.U32.HI R0, RZ, 0x3, R57 ;  /* 0x00000003ff007819 */ /* 0x000fe20000011639 */
[----:B--2---:R-:W-:-:S03]  /*0c40*/  IMAD.WIDE.U32 R40, R41, 0x2, R12 ;  /* 0x0000000229287825 */ /* 0x004fc600078e000c */
[----:B------:R-:W-:Y:S01]  /*0c50*/  SGXT.U32 R0, R0, 0x1 ;  /* 0x000000010000781a */ /* 0x000fe20000000000 */
[----:B------:R-:W-:Y:S01]  /*0c60*/  VIADD R5, R66, UR16 ;  /* 0x0000001042057c36 */ /* 0x000fe20008000000 */
[----:B------:R-:W-:Y:S01]  /*0c70*/  @!PT LDS RZ, [RZ] ;  /* 0x00000000fffff984 */ /* 0x000fe20000000800 */
[----:B------:R-:W-:Y:S01]  /*0c80*/  @!PT LDS RZ, [RZ] ;  /* 0x00000000fffff984 */ /* 0x000fe20000000800 */
[----:B------:R-:W-:Y:S01]  /*0c90*/  @!PT LDS RZ, [RZ] ;  /* 0x00000000fffff984 */ /* 0x000fe20000000800 */
[----:B------:R-:W-:Y:S01]  /*0ca0*/  LDGSTS.E.BYPASS.LTC128B.128 [R33], desc[UR22][R40.64] ;  /* 0x0000000028217fae */ /* 0x000fe2000b901d56 */
[--C-:B---3--:R-:W-:Y:S01]  /*0cb0*/  IMAD.WIDE R46, R47, 0x2, R24.reuse ;  /* 0x000000022f2e7825 */ /* 0x108fe200078e0218 */
[----:B------:R-:W-:Y:S02]  /*0cc0*/  LOP3.LUT R58, R0, 0x7, R57, 0x78, !PT ;  /* 0x00000007003a7812 */ /* 0x000fe400078e7839 */
[----:B------:R-:W-:Y:S01]  /*0cd0*/  LDGSTS.E.BYPASS.LTC128B.128 [R31], desc[UR22][R40.64] ;  /* 0x00000000281f7fae */ /* 0x000fe2000b901d56 */
[--C-:B------:R-:W-:Y:S01]  /*0ce0*/  IMAD.WIDE R6, R7, 0x2, R24.reuse ;  /* 0x0000000207067825 */ /* 0x100fe200078e0218 */
[C---:B------:R-:W-:Y:S02]  /*0cf0*/  LOP3.LUT R44, R0.reuse, 0x2, RZ, 0xfc, !PT ;  /* 0x00000002002c7812 */ /* 0x040fe400078efcff */
[----:B------:R-:W-:Y:S01]  /*0d00*/  LDGSTS.E.BYPASS.LTC128B.128 [R5], desc[UR22][R40.64] ;  /* 0x0000000028057fae */ /* 0x000fe2000b901d56 */
[----:B------:R-:W-:Y:S01]  /*0d10*/  IMAD.WIDE R8, R9, 0x2, R24 ;  /* 0x0000000209087825 */ /* 0x000fe200078e0218 */
[----:B------:R-:W-:-:S02]  /*0d20*/  LOP3.LUT R42, R0, 0x4, RZ, 0xfc, !PT ;  /* 0x00000004002a7812 */ /* 0x000fc400078efcff */
[----:B------:R-:W-:Y:S01]  /*0d30*/  LDGSTS.E.BYPASS.LTC128B.128 [R29], desc[UR22][R40.64] ;  /* 0x00000000281d7fae */ /* 0x000fe2000b901d56 */
[--C-:B------:R-:W-:Y:S01]  /*0d40*/  IMAD.WIDE R10, R11, 0x2, R24.reuse ;  /* 0x000000020b0a7825 */ /* 0x100fe200078e0218 */
[C---:B------:R-:W-:Y:S02]  /*0d50*/  LOP3.LUT R26, R0.reuse, 0x8, RZ, 0xfc, !PT ;  /* 0x00000008001a7812 */ /* 0x040fe400078efcff */
[----:B------:R-:W0:Y:S01]  /*0d60*/  LDGDEPBAR ;  /* 0x00000000000079af */ /* 0x000e220000000000 */
[--C-:B------:R-:W-:Y:S01]  /*0d70*/  IMAD.WIDE R14, R15, 0x2, R24.reuse ;  /* 0x000000020f0e7825 */ /* 0x100fe200078e0218 */
[----:B------:R-:W-:Y:S02]  /*0d80*/  LOP3.LUT R22, R0, 0xa, RZ, 0xfc, !PT ;  /* 0x0000000a00167812 */ /* 0x000fe400078efcff */
[----:B------:R-:W-:Y:S01]  /*0d90*/  LDGSTS.E.BYPASS.LTC128B.128 [R33+0x4000], desc[UR22][R46.64] ;  /* 0x040000002e217fae */ /* 0x000fe2000b901d56 */
[----:B------:R-:W-:Y:S01]  /*0da0*/  VIADD R27, R64, UR16 ;  /* 0x00000010401b7c36 */ /* 0x000fe20008000000 */
[----:B------:R-:W-:Y:S01]  /*0db0*/  LOP3.LUT R44, R44, 0x7, R57, 0x78, !PT ;  /* 0x000000072c2c7812 */ /* 0x000fe200078e7839 */
[----:B------:R-:W-:Y:S01]  /*0dc0*/  IMAD.WIDE R16, R17, 0x2, R24 ;  /* 0x0000000211107825 */ /* 0x000fe200078e0218 */
[----:B------:R-:W-:Y:S01]  /*0dd0*/  LDGSTS.E.BYPASS.LTC128B.128 [R31+0x4000], desc[UR22][R6.64] ;  /* 0x04000000061f7fae */ /* 0x000fe2000b901d56 */
[----:B------:R-:W-:-:S02]  /*0de0*/  LOP3.LUT R42, R42, 0x7, R57, 0x78, !PT ;  /* 0x000000072a2a7812 */ /* 0x000fc400078e7839 */
[--C-:B------:R-:W-:Y:S01]  /*0df0*/  IMAD.WIDE R18, R19, 0x2, R24.reuse ;  /* 0x0000000213127825 */ /* 0x100fe200078e0218 */
[----:B------:R-:W-:Y:S01]  /*0e00*/  LDGSTS.E.BYPASS.LTC128B.128 [R5+0x4000], desc[UR22][R8.64] ;  /* 0x0400000008057fae */ /* 0x000fe2000b901d56 */
[----:B------:R-:W-:Y:S02]  /*0e10*/  LOP3.LUT R26, R26, 0x7, R57, 0x78, !PT ;  /* 0x000000071a1a7812 */ /* 0x000fe400078e7839 */
[----:B------:R-:W-:Y:S01]  /*0e20*/  VIADD R23, R63, UR16 ;  /* 0x000000103f177c36 */ /* 0x000fe20008000000 */
[----:B------:R-:W-:Y:S01]  /*0e30*/  LDGSTS.E.BYPASS.LTC128B.128 [R29+0x4000], desc[UR22][R10.64] ;  /* 0x040000000a1d7fae */ /* 0x000fe2000b901d56 */
[----:B------:R-:W-:Y:S01]  /*0e40*/  IMAD.WIDE R24, R3, 0x2, R24 ;  /* 0x0000000203187825 */ /* 0x000fe200078e0218 */
[----:B------:R-:W-:Y:S02]  /*0e50*/  LOP3.LUT R22, R22, 0x7, R57, 0x78, !PT ;  /* 0x0000000716167812 */ /* 0x000fe400078e7839 */
[----:B------:R-:W-:Y:S01]  /*0e60*/  LDGSTS.E.BYPASS.LTC128B.128 [R27+0x4000], desc[UR22][R14.64] ;  /* 0x040000000e1b7fae */ /* 0x000fe2000b901d56 */
[----:B------:R-:W-:Y:S01]  /*0e70*/  VIADD R21, R62, UR16 ;  /* 0x000000103e157c36 */ /* 0x000fe20008000000 */
[----:B------:R-:W-:Y:S01]  /*0e80*/  IADD3 R52, P2, R18, 0x400, RZ ;  /* 0x0000040012347810 */ /* 0x000fe20007f5e0ff */
[----:B------:R-:W-:Y:S01]  /*0e90*/  VIADD R3, R61, UR16 ;  /* 0x000000103d037c36 */ /* 0x000fe20008000000 */
[----:B------:R-:W-:Y:S01]  /*0ea0*/  LDGSTS.E.BYPASS.LTC128B.128 [R23+0x4000], desc[UR22][R16.64] ;  /* 0x0400000010177fae */ /* 0x000fe2000b901d56 */
[----:B------:R-:W-:Y:S01]  /*0eb0*/  IMAD.SHL.U32 R58, R58, 0x8, RZ ;  /* 0x000000083a3a7824 */ /* 0x000fe200078e00ff */
[----:B------:R-:W-:Y:S01]  /*0ec0*/  IADD3 R50, P1, R16, 0x400, RZ ;  /* 0x0000040010327810 */ /* 0x000fe20007f3e0ff */
[----:B------:R-:W-:Y:S01]  /*0ed0*/  IMAD.SHL.U32 R44, R44, 0x8, RZ ;  /* 0x000000082c2c7824 */ /* 0x000fe200078e00ff */
[----:B------:R-:W-:Y:S01]  /*0ee0*/  LDGSTS.E.BYPASS.LTC128B.128 [R21+0x4000], desc[UR22][R18.64] ;  /* 0x0400000012157fae */ /* 0x000fe2000b901d56 */
[----:B------:R-:W-:Y:S01]  /*0ef0*/  IMAD.SHL.U32 R42, R42, 0x8, RZ ;  /* 0x000000082a2a7824 */ /* 0x000fe200078e00ff */
[----:B------:R-:W-:Y:S01]  /*0f00*/  IADD3 R54, P3, R24, 0x400, RZ ;  /* 0x0000040018367810 */ /* 0x000fe20007f7e0ff */
[----:B------:R-:W-:Y:S01]  /*0f10*/  IMAD.SHL.U32 R26, R26, 0x8, RZ ;  /* 0x000000081a1a7824 */ /* 0x000fe200078e00ff */
[----:B------:R-:W-:Y:S01]  /*0f20*/  LDGSTS.E.BYPASS.LTC128B.128 [R3+0x4000], desc[UR22][R24.64] ;  /* 0x0400000018037fae */ /* 0x000fe2000b901d56 */
[----:B------:R-:W-:-:S02]  /*0f30*/  IMAD.SHL.U32 R22, R22, 0x8, RZ ;  /* 0x0000000816167824 */ /* 0x000fc400078e00ff */
[----:B------:R-:W-:Y:S01]  /*0f40*/  IMAD.SHL.U32 R60, R60, 0x2, RZ ;  /* 0x000000023c3c7824 */ /* 0x000fe200078e00ff */
[----:B------:R-:W0:Y:S01]  /*0f50*/  LDGDEPBAR ;  /* 0x00000000000079af */ /* 0x000e220000000000 */
[----:B------:R-:W-:Y:S02]  /*0f60*/  IMAD.X R51, RZ, RZ, R19, P2 ;  /* 0x000000ffff337224 */ /* 0x000fe400010e0613 */
[----:B------:R-:W-:Y:S01]  /*0f70*/  IMAD.X R49, RZ, RZ, R17, P1 ;  /* 0x000000ffff317224 */ /* 0x000fe200008e0611 */
[----:B------:R-:W-:Y:S01]  /*0f80*/  BAR.SYNC.DEFER_BLOCKING 0x0 ;  /* 0x0000000000007b1d */ /* 0x000fe20000010000 */
[----:B------:R-:W-:Y:S02]  /*0f90*/  IMAD.X R53, RZ, RZ, R25, P3 ;  /* 0x000000ffff357224 */ /* 0x000fe400018e0619 */
[----:B------:R-:W-:Y:S02]  /*0fa0*/  IMAD.SHL.U32 R38, R38, 0x2, RZ ;  /* 0x0000000226267824 */ /* 0x000fe400078e00ff */
[----:B------:R-:W-:-:S02]  /*0fb0*/  IMAD.SHL.U32 R36, R36, 0x2, RZ ;  /* 0x0000000224247824 */ /* 0x000fc400078e00ff */
[----:B------:R-:W-:Y:S02]  /*0fc0*/  IMAD.SHL.U32 R34, R34, 0x2, RZ ;  /* 0x0000000222227824 */ /* 0x000fe400078e00ff */
[----:B------:R-:W-:Y:S02]  /*0fd0*/  IMAD.SHL.U32 R32, R32, 0x2, RZ ;  /* 0x0000000220207824 */ /* 0x000fe400078e00ff */
[----:B------:R-:W-:Y:S02]  /*0fe0*/  IMAD.SHL.U32 R30, R30, 0x2, RZ ;  /* 0x000000021e1e7824 */ /* 0x000fe400078e00ff */
[----:B------:R-:W-:Y:S02]  /*0ff0*/  IMAD.SHL.U32 R28, R28, 0x2, RZ ;  /* 0x000000021c1c7824 */ /* 0x000fe400078e00ff */
[----:B------:R-:W-:Y:S01]  /*1000*/  IMAD.SHL.U32 R2, R2, 0x2, RZ ;  /* 0x0000000202027824 */ /* 0x000fe200078e00ff */
[----:B------:R-:W-:Y:S01]  /*1010*/  @!PT LDS RZ, [RZ] ;  /* 0x00000000fffff984 */ /* 0x000fe20000000800 */
[----:B------:R-:W-:Y:S01]  /*1020*/  @!PT LDS RZ, [RZ] ;  /* 0x00000000fffff984 */ /* 0x000fe20000000800 */
[----:B------:R-:W-:Y:S01]  /*1030*/  @!PT LDS RZ, [RZ] ;  /* 0x00000000fffff984 */ /* 0x000fe20000000800 */
[----:B------:R-:W-:Y:S04]  /*1040*/  LDGSTS.E.BYPASS.LTC128B.128 [R33+0x1000], desc[UR22][R40.64+0x100] ;  /* 0x0100010028217fae */ /* 0x000fe8000b901d56 */
[----:B------:R-:W-:Y:S04]  /*1050*/  LDGSTS.E.BYPASS.LTC128B.128 [R31+0x1000], desc[UR22][R40.64+0x100] ;  /* 0x01000100281f7fae */ /* 0x000fe8000b901d56 */
[----:B------:R-:W-:Y:S04]  /*1060*/  LDGSTS.E.BYPASS.LTC128B.128 [R5+0x1000], desc[UR22][R40.64+0x100] ;  /* 0x0100010028057fae */ /* 0x000fe8000b901d56 */
[----:B------:R-:W-:Y:S04]  /*1070*/  LDGSTS.E.BYPASS.LTC128B.128 [R29+0x1000], desc[UR22][R40.64+0x100] ;  /* 0x01000100281d7fae */ /* 0x000fe8000b901d56 */
[----:B------:R-:W0:Y:S04]  /*1080*/  LDGDEPBAR ;  /* 0x00000000000079af */ /* 0x000e280000000000 */
[----:B------:R-:W-:Y:S04]  /*1090*/  LDGSTS.E.BYPASS.LTC128B.128 [R33+0x6000], desc[UR22][R46.64+0x100] ;  /* 0x060001002e217fae */ /* 0x000fe8000b901d56 */
[----:B------:R-:W-:Y:S04]  /*10a0*/  LDGSTS.E.BYPASS.LTC128B.128 [R31+0x6000], desc[UR22][R6.64+0x100] ;  /* 0x06000100061f7fae */ /* 0x000fe8000b901d56 */
[----:B------:R-:W-:Y:S04]  /*10b0*/  LDGSTS.E.BYPASS.LTC128B.128 [R5+0x6000], desc[UR22][R8.64+0x100] ;  /* 0x0600010008057fae */ /* 0x000fe8000b901d56 */
[----:B------:R-:W-:Y:S04]  /*10c0*/  LDGSTS.E.BYPASS.LTC128B.128 [R29+0x6000], desc[UR22][R10.64+0x100] ;  /* 0x060001000a1d7fae */ /* 0x000fe8000b901d56 */
[----:B------:R-:W-:Y:S04]  /*10d0*/  LDGSTS.E.BYPASS.LTC128B.128 [R27+0x6000], desc[UR22][R14.64+0x100] ;  /* 0x060001000e1b7fae */ /* 0x000fe8000b901d56 */
[----:B------:R-:W-:Y:S04]  /*10e0*/  LDGSTS.E.BYPASS.LTC128B.128 [R23+0x6000], desc[UR22][R16.64+0x100] ;  /* 0x0600010010177fae */ /* 0x000fe8000b901d56 */
[----:B------:R-:W-:Y:S04]  /*10f0*/  LDGSTS.E.BYPASS.LTC128B.128 [R21+0x6000], desc[UR22][R18.64+0x100] ;  /* 0x0600010012157fae */ /* 0x000fe8000b901d56 */
[----:B------:R-:W-:Y:S04]  /*1100*/  LDGSTS.E.BYPASS.LTC128B.128 [R3+0x6000], desc[UR22][R24.64+0x100] ;  /* 0x0600010018037fae */ /* 0x000fe8000b901d56 */
[----:B------:R-:W0:Y:S01]  /*1110*/  LDGDEPBAR ;  /* 0x00000000000079af */ /* 0x000e220000000000 */
[----:B------:R-:W-:Y:S06]  /*1120*/  BAR.SYNC.DEFER_BLOCKING 0x0 ;  /* 0x0000000000007b1d */ /* 0x000fec0000010000 */
        /* <DEDUP_REMOVED lines=24> */
[----:B------:R2:W-:Y:S04]  /*12b0*/  LDGSTS.E.BYPASS.LTC128B.128 [R29+0x3000], desc[UR22][R40.64+0x300] ;  /* 0x03000300281d7fae */ /* 0x0005e8000b901d56 */
[----:B------:R-:W0:Y:S04]  /*12c0*/  LDGDEPBAR ;  /* 0x00000000000079af */ /* 0x000e280000000000 */
[----:B------:R-:W-:Y:S04]  /*12d0*/  LDGSTS.E.BYPASS.LTC128B.128 [R33+0xa000], desc[UR22][R46.64+0x300] ;  /* 0x0a0003002e217fae */ /* 0x000fe8000b901d56 */
[----:B------:R-:W-:Y:S04]  /*12e0*/  LDGSTS.E.BYPASS.LTC128B.128 [R31+0xa000], desc[UR22][R6.64+0x300] ;  /* 0x0a000300061f7fae */ /* 0x000fe8000b901d56 */
[----:B------:R3:W-:Y:S04]  /*12f0*/  LDGSTS.E.BYPASS.LTC128B.128 [R5+0xa000], desc[UR22][R8.64+0x300] ;  /* 0x0a00030008057fae */ /* 0x0007e8000b901d56 */
[----:B------:R4:W-:Y:S04]  /*1300*/  LDGSTS.E.BYPASS.LTC128B.128 [R29+0xa000], desc[UR22][R10.64+0x300] ;  /* 0x0a0003000a1d7fae */ /* 0x0009e8000b901d56 */
[----:B------:R-:W-:Y:S01]  /*1310*/  LDGSTS.E.BYPASS.LTC128B.128 [R27+0xa000], desc[UR22][R14.64+0x300] ;  /* 0x0a0003000e1b7fae */ /* 0x000fe2000b901d56 */
[----:B--2---:R-:W-:-:S03]  /*1320*/  LOP3.LUT R40, R0, 0x6, RZ, 0xfc, !PT ;  /* 0x0000000600287812 */ /* 0x004fc600078efcff */
[----:B------:R-:W-:Y:S01]  /*1330*/  LDGSTS.E.BYPASS.LTC128B.128 [R23+0xa000], desc[UR22][R16.64+0x300] ;  /* 0x0a00030010177fae */ /* 0x000fe2000b901d56 */
[----:B------:R-:W-:-:S03]  /*1340*/  LOP3.LUT R40, R40, 0x7, R57, 0x78, !PT ;  /* 0x0000000728287812 */ /* 0x000fc600078e7839 */
[----:B------:R-:W-:Y:S04]  /*1350*/  LDGSTS.E.BYPASS.LTC128B.128 [R21+0xa000], desc[UR22][R18.64+0x300] ;  /* 0x0a00030012157fae */ /* 0x000fe8000b901d56 */
[----:B------:R2:W-:Y:S01]  /*1360*/  LDGSTS.E.BYPASS.LTC128B.128 [R3+0xa000], desc[UR22][R24.64+0x300] ;  /* 0x0a00030018037fae */ /* 0x0005e2000b901d56 */
[----:B------:R-:W-:-:S03]  /*1370*/  IMAD.SHL.U32 R40, R40, 0x8, RZ ;  /* 0x0000000828287824 */ /* 0x000fc600078e00ff */
[----:B------:R-:W0:Y:S01]  /*1380*/  LDGDEPBAR ;  /* 0x00000000000079af */ /* 0x000e220000000000 */
[----:B-1-3--:R-:W-:Y:S01]  /*1390*/  IMAD.SHL.U32 R5, R20, 0x80, RZ ;  /* 0x0000008014057824 */ /* 0x00afe200078e00ff */
[C---:B------:R-:W-:Y:S02]  /*13a0*/  LOP3.LUT R20, R0.reuse, 0xc, RZ, 0xfc, !PT ;  /* 0x0000000c00147812 */ /* 0x040fe400078efcff */
[----:B------:R-:W-:Y:S02]  /*13b0*/  LOP3.LUT R0, R0, 0xe, RZ, 0xfc, !PT ;  /* 0x0000000e00007812 */ /* 0x000fe400078efcff */
[----:B------:R-:W-:Y:S02]  /*13c0*/  LOP3.LUT R33, R5, R40, RZ, 0xfc, !PT ;  /* 0x0000002805217212 */ /* 0x000fe400078efcff */
[----:B------:R-:W-:Y:S02]  /*13d0*/  LOP3.LUT R20, R20, 0x7, R57, 0x78, !PT ;  /* 0x0000000714147812 */ /* 0x000fe400078e7839 */
[----:B------:R-:W-:Y:S01]  /*13e0*/  LOP3.LUT R0, R0, 0x7, R57, 0x78, !PT ;  /* 0x0000000700007812 */ /* 0x000fe200078e7839 */
[----:B------:R-:W-:Y:S01]  /*13f0*/  IMAD.SHL.U32 R33, R33, 0x2, RZ ;  /* 0x0000000221217824 */ /* 0x000fe200078e00ff */
[----:B------:R-:W-:Y:S01]  /*1400*/  IADD3 R40, P0, R46, 0x400, RZ ;  /* 0x000004002e287810 */ /* 0x000fe20007f1e0ff */
[----:B------:R-:W-:Y:S01]  /*1410*/  IMAD.SHL.U32 R20, R20, 0x8, RZ ;  /* 0x0000000814147824 */ /* 0x000fe200078e00ff */
[C---:B------:R-:W-:Y:S01]  /*1420*/  LOP3.LUT R58, R5.reuse, R58, RZ, 0xfc, !PT ;  /* 0x0000003a053a7212 */ /* 0x040fe200078efcff */
[----:B------:R-:W-:Y:S01]  /*1430*/  IMAD.SHL.U32 R0, R0, 0x8, RZ ;  /* 0x0000000800007824 */ /* 0x000fe200078e00ff */
[C---:B------:R-:W-:Y:S01]  /*1440*/  LOP3.LUT R37, R5.reuse, R44, RZ, 0xfc, !PT ;  /* 0x0000002c05257212 */ /* 0x040fe200078efcff */
[----:B------:R-:W-:Y:S01]  /*1450*/  IMAD.X R39, RZ, RZ, R47, P0 ;  /* 0x000000ffff277224 */ /* 0x000fe200000e062f */
[----:B------:R-:W-:Y:S01]  /*1460*/  IADD3 R48, P0, R14, 0x400, RZ ;  /* 0x000004000e307810 */ /* 0x000fe20007f1e0ff */
[----:B------:R-:W-:Y:S01]  /*1470*/  IMAD.SHL.U32 R58, R58, 0x2, RZ ;  /* 0x000000023a3a7824 */ /* 0x000fe200078e00ff */
[----:B------:R-:W-:Y:S01]  /*1480*/  LOP3.LUT R35, R5, R42, RZ, 0xfc, !PT ;  /* 0x0000002a05237212 */ /* 0x000fe200078efcff */
[----:B------:R-:W-:Y:S01]  /*1490*/  IMAD.SHL.U32 R37, R37, 0x2, RZ ;  /* 0x0000000225257824 */ /* 0x000fe200078e00ff */
[----:B------:R-:W-:-:S04]  /*14a0*/  DEPBAR.LE SB0, 0x6 ;  /* 0x000081800000791a */ /* 0x000fc80000000000 */
[----:B------:R-:W-:Y:S01]  /*14b0*/  BAR.SYNC.DEFER_BLOCKING 0x0 ;  /* 0x0000000000007b1d */ /* 0x000fe20000010000 */
[C---:B------:R-:W-:Y:S01]  /*14c0*/  LOP3.LUT R31, R5.reuse, R26, RZ, 0xfc, !PT ;  /* 0x0000001a051f7212 */ /* 0x040fe200078efcff */
[----:B------:R-:W-:Y:S01]  /*14d0*/  IMAD.X R47, RZ, RZ, R15, P0 ;  /* 0x000000ffff2f7224 */ /* 0x000fe200000e060f */
[----:B----4-:R-:W-:Y:S01]  /*14e0*/  LOP3.LUT R29, R5, R22, RZ, 0xfc, !PT ;  /* 0x00000016051d7212 */ /* 0x010fe200078efcff */
[----:B------:R-:W-:Y:S01]  /*14f0*/  IMAD.SHL.U32 R35, R35, 0x2, RZ ;  /* 0x0000000223237824 */ /* 0x000fe200078e00ff */
[----:B--2---:R-:W-:Y:S01]  /*1500*/  LOP3.LUT R3, R5, R20, RZ, 0xfc, !PT ;  /* 0x0000001405037212 */ /* 0x004fe200078efcff */
[----:B------:R-:W-:Y:S01]  /*1510*/  IMAD.SHL.U32 R31, R31, 0x2, RZ ;  /* 0x000000021f1f7824 */ /* 0x000fe200078e00ff */
[----:B------:R-:W-:Y:S01]  /*1520*/  LOP3.LUT R0, R5, R0, RZ, 0xfc, !PT ;  /* 0x0000000005007212 */ /* 0x000fe200078efcff */
[----:B------:R-:W-:Y:S01]  /*1530*/  IMAD.WIDE.U32 R4, R4, 0x10, R12 ;  /* 0x0000001004047825 */ /* 0x000fe200078e000c */
[----:B------:R-:W-:Y:S02]  /*1540*/  IADD3 R46, P3, R10, 0x400, RZ ;  /* 0x000004000a2e7810 */ /* 0x000fe40007f7e0ff */
[----:B------:R-:W-:Y:S01]  /*1550*/  IADD3 R44, P2, R8, 0x400, RZ ;  /* 0x00000400082c7810 */ /* 0x000fe20007f5e0ff */
[----:B------:R-:W-:Y:S01]  /*1560*/  IMAD.SHL.U32 R29, R29, 0x2, RZ ;  /* 0x000000021d1d7824 */ /* 0x000fe200078e00ff */
[----:B------:R-:W-:Y:S01]  /*1570*/  IADD3 R42, P1, R6, 0x400, RZ ;  /* 0x00000400062a7810 */ /* 0x000fe20007f3e0ff */
[----:B------:R-:W-:Y:S01]  /*1580*/  IMAD.X R45, RZ, RZ, R11, P3 ;  /* 0x000000ffff2d7224 */ /* 0x000fe200018e060b */
[----:B------:R-:W-:Y:S01]  /*1590*/  IADD3 R56, P0, R4, 0x400, RZ ;  /* 0x0000040004387810 */ /* 0x000fe20007f1e0ff */
[----:B------:R-:W-:Y:S01]  /*15a0*/  IMAD.X R43, RZ, RZ, R9, P2 ;  /* 0x000000ffff2b7224 */ /* 0x000fe200010e0609 */
[----:B------:R-:W-:Y:S01]  /*15b0*/  CS2R R8, SRZ ;  /* 0x0000000000087805 */ /* 0x000fe2000001ff00 */
[----:B------:R-:W-:Y:S01]  /*15c0*/  IMAD.X R41, RZ, RZ, R7, P1 ;  /* 0x000000ffff297224 */ /* 0x000fe200008e0607 */
[----:B------:R-:W-:Y:S01]  /*15d0*/  CS2R R6, SRZ ;  /* 0x0000000000067805 */ /* 0x000fe2000001ff00 */
[----:B------:R-:W-:Y:S01]  /*15e0*/  IMAD.X R55, RZ, RZ, R5, P0 ;  /* 0x000000ffff377224 */ /* 0x000fe200000e0605 */
[----:B------:R-:W-:-:S02]  /*15f0*/  CS2R R4, SRZ ;  /* 0x0000000000047805 */ /* 0x000fc4000001ff00 */
[----:B------:R-:W-:Y:S01]  /*1600*/  CS2R R10, SRZ ;  /* 0x00000000000a7805 */ /* 0x000fe2000001ff00 */
[----:B------:R-:W-:Y:S01]  /*1610*/  IMAD.SHL.U32 R3, R3, 0x2, RZ ;  /* 0x0000000203037824 */ /* 0x000fe200078e00ff */
[----:B------:R1:W2:Y:S01]  /*1620*/  LDSM.16.M88.4 R12, [R60+UR16] ;  /* 0x000000103c0c783b */ /* 0x0002a20008000200 */
[----:B------:R-:W-:-:S03]  /*1630*/  IMAD.SHL.U32 R0, R0, 0x2, RZ ;  /* 0x0000000200007824 */ /* 0x000fc600078e00ff */
[----:B------:R1:W3:Y:S01]  /*1640*/  LDSM.16.M88.4 R16, [R58+UR16+0x4000] ;  /* 0x004000103a10783b */ /* 0x0002e20008000200 */
[----:B------:R-:W-:-:S04]  /*1650*/  DEPBAR.LE SB1, 0x0 ;  /* 0x000090000000791a */ /* 0x000fc80000000000 */
.L_x_0:
[----:B------:R-:W-:-:S01]  /*1660*/  LDSM.16.M88.4 R20, [R38+UR4] ;  /* 0x000000042614783b */ /* 0x000fc20008000200 */
[----:B--23--:R-:W-:Y:S01]  /*1670*/  HMMA.16816.F32.BF16 R4, R12, R16, R4 ;  /* 0x000000100c04723c */ /* 0x00cfe20000041804 */
[----:B------:R-:W-:Y:S02]  /*1680*/  UIADD3 UR14, UR14, 0x80, URZ ;  /* 0x000000800e0e7890 */ /* 0x000fe4000fffe03f */
[----:B------:R-:W2:Y:S01]  /*1690*/  LDSM.16.M88.4 R24, [R37+UR5] ;  /* 0x000000052518783b */ /* 0x000ea20008000200 */
[----:B------:R-:W-:Y:S02]  /*16a0*/  UIADD3 UR13, UR13, 0x1, URZ ;  /* 0x000000010d0d7890 */ /* 0x000fe4000fffe03f */
[----:B------:R-:W-:Y:S01]  /*16b0*/  HMMA.16816.F32.BF16 R8, R12, R18, R8 ;  /* 0x000000120c08723c */ /* 0x000fe20000041808 */
[----:B------:R-:W-:Y:S01]  /*16c0*/  LDSM.16.M88.4 R12, [R36+UR4] ;  /* 0x00000004240c783b */ /* 0x000fe20008000200 */
[----:B------:R-:W-:Y:S02]  /*16d0*/  UISETP.GE.U32.AND UP1, UPT, UR14, 0xa00, UPT ;  /* 0x00000a000e00788c */ /* 0x000fe4000bf26070 */
[----:B------:R-:W-:Y:S01]  /*16e0*/  UIADD3 UR12, UR12, 0x1, URZ ;  /* 0x000000010c0c7890 */ /* 0x000fe2000fffe03f */
[----:B------:R-:W3:Y:S01]  /*16f0*/  LDSM.16.M88.4 R16, [R35+UR5] ;  /* 0x000000052310783b */ /* 0x000ee20008000200 */
[----:B------:R-:W-:Y:S02]  /*1700*/  UISETP.GE.AND UP0, UPT, UR13, 0x4, UPT ;  /* 0x000000040d00788c */ /* 0x000fe4000bf06270 */
[----:B------:R-:W-:Y:S01]  /*1710*/  PLOP3.LUT P0, PT, PT, PT, UP1, 0x80, 0x0 ;  /* 0x000000000000781c */ /* 0x000fe20003f0f018 */
[----:B------:R-:W-:Y:S02]  /*1720*/  UISETP.GE.U32.AND UP1, UPT, UR14, 0xb80, UPT ;  /* 0x00000b800e00788c */ /* 0x000fe4000bf26070 */
[----:B------:R-:W-:Y:S02]  /*1730*/  USEL UR13, UR13, URZ, !UP0 ;  /* 0x0000003f0d0d7287 */ /* 0x000fe4000c000000 */
[----:B------:R-:W-:Y:S02]  /*1740*/  UISETP.GE.AND UP0, UPT, UR12, 0x4, UPT ;  /* 0x000000040c00788c */ /* 0x000fe4000bf06270 */
[----:B------:R-:W-:Y:S02]  /*1750*/  ULEA UR21, UR13, UR16, 0xc ;  /* 0x000000100d157291 */ /* 0x000fe4000f8e603f */
[----:B------:R-:W-:Y:S04]  /*1760*/  USEL UR12, UR12, URZ, !UP0 ;  /* 0x0000003f0c0c7287 */ /* 0x000fe8000c000000 */
[----:B------:R-:W-:-:S01]  /*1770*/  VIADD R69, R66, UR21 ;  /* 0x0000001542457c36 */ /* 0x000fc20008000000 */
[----:B--2---:R-:W-:Y:S06]  /*1780*/  HMMA.16816.F32.BF16 R4, R20, R24, R4 ;  /* 0x000000181404723c */ /* 0x004fec0000041804 */
[----:B------:R-:W-:Y:S01]  /*1790*/  HMMA.16816.F32.BF16 R8, R20, R26, R8 ;  /* 0x0000001a1408723c */ /* 0x000fe20000041808 */
[----:B------:R-:W-:Y:S04]  /*17a0*/  LDSM.16.M88.4 R20, [R34+UR4] ;  /* 0x000000042214783b */ /* 0x000fe80008000200 */
[----:B------:R-:W2:Y:S11]  /*17b0*/  LDSM.16.M88.4 R24, [R33+UR5] ;  /* 0x000000052118783b */ /* 0x000eb60008000200 */
[----:B------:R-:W-:-:S02]  /*17c0*/  @!UPT UIADD3 URZ, URZ, URZ, URZ ;  /* 0x0000003f3f3ff290 */ /* 0x000fc4000fffe03f */
[----:B---3--:R-:W-:Y:S06]  /*17d0*/  HMMA.16816.F32.BF16 R4, R12, R16, R4 ;  /* 0x000000100c04723c */ /* 0x008fec0000041804 */
[----:B------:R-:W-:Y:S01]  /*17e0*/  HMMA.16816.F32.BF16 R8, R12, R18, R8 ;  /* 0x000000120c08723c */ /* 0x000fe20000041808 */
[----:B------:R-:W-:Y:S04]  /*17f0*/  LDSM.16.M88.4 R12, [R32+UR4] ;  /* 0x00000004200c783b */ /* 0x000fe80008000200 */
[----:B------:R-:W3:Y:S11]  /*1800*/  LDSM.16.M88.4 R16, [R31+UR5] ;  /* 0x000000051f10783b */ /* 0x000ef60008000200 */
[----:B------:R-:W-:-:S02]  /*1810*/  @!UPT UIADD3 URZ, URZ, URZ, URZ ;  /* 0x0000003f3f3ff290 */ /* 0x000fc4000fffe03f */
        /* <DEDUP_REMOVED lines=12> */
[----:B------:R-:W-:Y:S01]  /*18e0*/  LDSM.16.M88.4 R20, [R2+UR4] ;  /* 0x000000040214783b */ /* 0x000fe20008000200 */
[----:B------:R-:W-:Y:S03]  /*18f0*/  ULEA UR4, UR12, UR16, 0xc ;  /* 0x000000100c047291 */ /* 0x000fe6000f8e603f */
[----:B------:R-:W2:Y:S01]  /*1900*/  LDSM.16.M88.4 R24, [R0+UR5] ;  /* 0x000000050018783b */ /* 0x000ea20008000200 */
[----:B------:R-:W-:Y:S01]  /*1910*/  ULEA UR5, UR12, UR15, 0xd ;  /* 0x0000000f0c057291 */ /* 0x000fe2000f8e683f */
[----:B------:R-:W-:-:S11]  /*1920*/  BAR.SYNC.DEFER_BLOCKING 0x0 ;  /* 0x0000000000007b1d */ /* 0x000fd60000010000 */
[----:B---3--:R-:W-:Y:S06]  /*1930*/  HMMA.16816.F32.BF16 R4, R12, R16, R4 ;  /* 0x000000100c04723c */ /* 0x008fec0000041804 */
[----:B------:R-:W-:Y:S11]  /*1940*/  HMMA.16816.F32.BF16 R8, R12, R18, R8 ;  /* 0x000000120c08723c */ /* 0x000ff60000041808 */
[----:B------:R-:W-:Y:S07]  /*1950*/  @!UPT UIADD3 URZ, URZ, URZ, URZ ;  /* 0x0000003f3f3ff290 */ /* 0x000fee000fffe03f */
[----:B--2---:R-:W-:Y:S05]  /*1960*/  HMMA.16816.F32.BF16 R4, R20, R24, R4 ;  /* 0x000000181404723c */ /* 0x004fea0000041804 */
[----:B------:R-:W-:Y:S01]  /*1970*/  IADD3 R12, P1, R56, UR10, RZ ;  /* 0x0000000a380c7c10 */ /* 0x000fe2000ff3e0ff */
[----:B------:R-:W-:Y:S01]  /*1980*/  VIADD R18, R68, UR21 ;  /* 0x0000001544127c36 */ /* 0x000fe20008000000 */
[----:B------:R-:W-:Y:S01]  /*1990*/  IADD3 R24, P2, R42, UR10, RZ ;  /* 0x0000000a2a187c10 */ /* 0x000fe2000ff5e0ff */
[----:B------:R-:W-:-:S01]  /*19a0*/  VIADD R17, R67, UR21 ;  /* 0x0000001543117c36 */ /* 0x000fc20008000000 */
[----:B------:R-:W-:Y:S05]  /*19b0*/  HMMA.16816.F32.BF16 R8, R20, R26, R8 ;  /* 0x0000001a1408723c */ /* 0x000fea0000041808 */
[----:B------:R-:W-:Y:S01]  /*19c0*/  IADD3.X R13, R55, UR9, RZ, P1, !PT ;  /* 0x00000009370d7c10 */ /* 0x000fe20008ffe4ff */
[C---:B------:R-:W-:Y:S01]  /*19d0*/  VIADD R25, R65.reuse, UR21 ;  /* 0x0000001541197c36 */ /* 0x040fe20008000000 */
[----:B------:R-:W-:Y:S01]  /*19e0*/  IADD3 R14, P1, R40, UR10, RZ ;  /* 0x0000000a280e7c10 */ /* 0x000fe2000ff3e0ff */
[----:B------:R-:W-:Y:S02]  /*19f0*/  ULEA UR21, UR13, UR15, 0xd ;  /* 0x0000000f0d157291 */ /* 0x000fe4000f8e683f */
[----:B------:R-:W-:Y:S01]  /*1a00*/  @!PT LDS RZ, [RZ] ;  /* 0x00000000fffff984 */ /* 0x000fe20000000800 */
[----:B------:R-:W-:Y:S01]  /*1a10*/  @!PT LDS RZ, [RZ] ;  /* 0x00000000fffff984 */ /* 0x000fe20000000800 */
[----:B------:R-:W-:Y:S01]  /*1a20*/  @!PT LDS RZ, [RZ] ;  /* 0x00000000fffff984 */ /* 0x000fe20000000800 */
[----:B------:R2:W-:Y:S01]  /*1a30*/  LDGSTS.E.BYPASS.LTC128B.128 [R18], desc[UR22][R12.64], !P0 ;  /* 0x000000000c127fae */ /* 0x0005e2000c101d56 */
[----:B------:R-:W-:Y:S02]  /*1a40*/  IADD3.X R15, R39, UR9, RZ, P1, !PT ;  /* 0x00000009270f7c10 */ /* 0x000fe40008ffe4ff */
[----:B------:R-:W-:Y:S01]  /*1a50*/  IADD3 R16, P1, R44, UR10, RZ ;  /* 0x0000000a2c107c10 */ /* 0x000fe2000ff3e0ff */
[----:B------:R3:W-:Y:S01]  /*1a60*/  LDGSTS.E.BYPASS.LTC128B.128 [R17], desc[UR22][R12.64], !P0 ;  /* 0x000000000c117fae */ /* 0x0007e2000c101d56 */
[----:B------:R-:W-:Y:S03]  /*1a70*/  VIADD R19, R68, UR21 ;  /* 0x0000001544137c36 */ /* 0x000fe60008000000 */
[----:B------:R4:W-:Y:S04]  /*1a80*/  LDGSTS.E.BYPASS.LTC128B.128 [R69], desc[UR22][R12.64], !P0 ;  /* 0x000000000c457fae */ /* 0x0009e8000c101d56 */
[----:B-1----:R1:W-:Y:S04]  /*1a90*/  LDGSTS.E.BYPASS.LTC128B.128 [R25], desc[UR22][R12.64], !P0 ;  /* 0x000000000c197fae */ /* 0x0023e8000c101d56 */
[----:B------:R-:W0:Y:S04]  /*1aa0*/  LDGDEPBAR ;  /* 0x00000000000079af */ /* 0x000e280000000000 */
[----:B------:R5:W-:Y:S01]  /*1ab0*/  LDGSTS.E.BYPASS.LTC128B.128 [R19], desc[UR22][R14.64], !P0 ;  /* 0x000000000e137fae */ /* 0x000be2000c101d56 */
[----:B--2---:R-:W-:Y:S01]  /*1ac0*/  VIADD R18, R65, UR21 ;  /* 0x0000001541127c36 */ /* 0x004fe20008000000 */
[----:B---3--:R-:W-:Y:S01]  /*1ad0*/  IADD3.X R17, R43, UR9, RZ, P1, !PT ;  /* 0x000000092b117c10 */ /* 0x008fe20008ffe4ff */
[----:B----4-:R-:W-:Y:S01]  /*1ae0*/  VIADD R69, R67, UR21 ;  /* 0x0000001543457c36 */ /* 0x010fe20008000000 */
[----:B-1----:R-:W-:Y:S05]  /*1af0*/  IADD3.X R25, R41, UR9, RZ, P2, !PT ;  /* 0x0000000929197c10 */ /* 0x002fea00097fe4ff */
[----:B------:R1:W-:Y:S01]  /*1b00*/  LDGSTS.E.BYPASS.LTC128B.128 [R69], desc[UR22][R24.64], !P0 ;  /* 0x0000000018457fae */ /* 0x0003e2000c101d56 */
[----:B-----5:R-:W-:Y:S04]  /*1b10*/  IADD3 R14, P2, R46, UR10, RZ ;  /* 0x0000000a2e0e7c10 */ /* 0x020fe8000ff5e0ff */
[----:B------:R-:W-:Y:S01]  /*1b20*/  IADD3.X R15, R45, UR9, RZ, P2, !PT ;  /* 0x000000092d0f7c10 */ /* 0x000fe200097fe4ff */
[----:B-1----:R-:W-:Y:S01]  /*1b30*/  VIADD R69, R66, UR21 ;  /* 0x0000001542457c36 */ /* 0x002fe20008000000 */
[----:B------:R-:W-:Y:S04]  /*1b40*/  IADD3 R24, P1, R48, UR10, RZ ;  /* 0x0000000a30187c10 */ /* 0x000fe8000ff3e0ff */
[----:B------:R1:W-:Y:S01]  /*1b50*/  LDGSTS.E.BYPASS.LTC128B.128 [R69], desc[UR22][R16.64], !P0 ;  /* 0x0000000010457fae */ /* 0x0003e2000c101d56 */
[----:B------:R-:W-:Y:S03]  /*1b60*/  IADD3.X R25, R47, UR9, RZ, P1, !PT ;  /* 0x000000092f197c10 */ /* 0x000fe60008ffe4ff */
[----:B------:R2:W-:Y:S01]  /*1b70*/  LDGSTS.E.BYPASS.LTC128B.128 [R18], desc[UR22][R14.64], !P0 ;  /* 0x000000000e127fae */ /* 0x0005e2000c101d56 */
[----:B-1----:R-:W-:Y:S01]  /*1b80*/  VIADD R69, R64, UR21 ;  /* 0x0000001540457c36 */ /* 0x002fe20008000000 */
[----:B------:R-:W-:Y:S02]  /*1b90*/  IADD3 R16, P3, R50, UR10, RZ ;  /* 0x0000000a32107c10 */ /* 0x000fe4000ff7e0ff */
[----:B--2---:R-:W-:Y:S02]  /*1ba0*/  IADD3 R18, P2, R52, UR10, RZ ;  /* 0x0000000a34127c10 */ /* 0x004fe4000ff5e0ff */
[----:B------:R1:W-:Y:S01]  /*1bb0*/  LDGSTS.E.BYPASS.LTC128B.128 [R69], desc[UR22][R24.64], !P0 ;  /* 0x0000000018457fae */ /* 0x0003e2000c101d56 */
[----:B------:R-:W-:Y:S02]  /*1bc0*/  IADD3.X R17, R49, UR9, RZ, P3, !PT ;  /* 0x0000000931117c10 */ /* 0x000fe40009ffe4ff */
[----:B------:R-:W-:Y:S01]  /*1bd0*/  IADD3 R14, P1, R54, UR10, RZ ;  /* 0x0000000a360e7c10 */ /* 0x000fe2000ff3e0ff */
[----:B------:R-:W-:Y:S01]  /*1be0*/  UIADD3 UR10, UP0, UR10, 0x100, URZ ;  /* 0x000001000a0a7890 */ /* 0x000fe2000ff1e03f */
[----:B------:R-:W-:Y:S02]  /*1bf0*/  IADD3.X R19, R51, UR9, RZ, P2, !PT ;  /* 0x0000000933137c10 */ /* 0x000fe400097fe4ff */
[----:B------:R-:W-:Y:S01]  /*1c00*/  IADD3.X R15, R53, UR9, RZ, P1, !PT ;  /* 0x00000009350f7c10 */ /* 0x000fe20008ffe4ff */
[----:B------:R-:W-:Y:S01]  /*1c10*/  UIADD3.X UR9, URZ, UR9, URZ, UP0, !UPT ;  /* 0x000000093f097290 */ /* 0x000fe200087fe43f */
[----:B-1----:R-:W-:Y:S05]  /*1c20*/  VIADD R69, R63, UR21 ;  /* 0x000000153f457c36 */ /* 0x002fea0008000000 */
[----:B------:R1:W-:Y:S02]  /*1c30*/  LDGSTS.E.BYPASS.LTC128B.128 [R69], desc[UR22][R16.64], !P0 ;  /* 0x0000000010457fae */ /* 0x0003e4000c101d56 */
[----:B-1----:R-:W-:Y:S02]  /*1c40*/  VIADD R17, R62, UR21 ;  /* 0x000000153e117c36 */ /* 0x002fe40008000000 */
[----:B------:R-:W-:Y:S03]  /*1c50*/  VIADD R69, R61, UR21 ;  /* 0x000000153d457c36 */ /* 0x000fe60008000000 */
[----:B------:R-:W-:Y:S04]  /*1c60*/  LDGSTS.E.BYPASS.LTC128B.128 [R17], desc[UR22][R18.64], !P0 ;  /* 0x0000000012117fae */ /* 0x000fe8000c101d56 */
[----:B------:R1:W-:Y:S01]  /*1c70*/  LDGSTS.E.BYPASS.LTC128B.128 [R69], desc[UR22][R14.64], !P0 ;  /* 0x000000000e457fae */ /* 0x0003e2000c101d56 */
[----:B------:R-:W-:Y:S03]  /*1c80*/  PLOP3.LUT P0, PT, PT, PT, UP1, 0x80, 0x0 ;  /* 0x000000000000781c */ /* 0x000fe60003f0f018 */
[----:B------:R-:W0:Y:S01]  /*1c90*/  LDGDEPBAR ;  /* 0x00000000000079af */ /* 0x000e220000000000 */
[----:B------:R-:W-:Y:S04]  /*1ca0*/  DEPBAR.LE SB0, 0x6 ;  /* 0x000081800000791a */ /* 0x000fe80000000000 */
[----:B------:R-:W-:Y:S06]  /*1cb0*/  BAR.SYNC.DEFER_BLOCKING 0x0 ;  /* 0x0000000000007b1d */ /* 0x000fec0000010000 */
[----:B-1----:R2:W3:Y:S04]  /*1cc0*/  LDSM.16.M88.4 R12, [R60+UR4] ;  /* 0x000000043c0c783b */ /* 0x0024e80008000200 */
[----:B------:R2:W3:Y:S01]  /*1cd0*/  LDSM.16.M88.4 R16, [R58+UR5] ;  /* 0x000000053a10783b */ /* 0x0004e20008000200 */
[----:B------:R-:W-:Y:S08]  /*1ce0*/  @!P0 BRA `(.L_x_0) ;  /* 0xfffffff8005c8947 */ /* 0x000ff0000383ffff */
[----:B------:R-:W-:Y:S01]  /*1cf0*/  IABS R0, UR11 ;  /* 0x0000000b00007c13 */ /* 0x000fe20008000000 */
[----:B------:R-:W-:Y:S01]  /*1d00*/  UISETP.GE.AND UP1, UPT, UR11, URZ, UPT ;  /* 0x0000003f0b00728c */ /* 0x000fe2000bf26270 */
[----:B------:R-:W-:-:S04]  /*1d10*/  DEPBAR.LE SB0, 0x0 ;  /* 0x000080000000791a */ /* 0x000fc80000000000 */
[----:B------:R-:W-:Y:S01]  /*1d20*/  R2UR UR4, R0 ;  /* 0x00000000000472ca */ /* 0x000fe200000e0000 */
[----:B---3--:R-:W1:Y:S01]  /*1d30*/  LDC.64 R14, c[0x0][0x220] ;  /* 0x00008800ff0e7b82 */ /* 0x008e620000000a00 */
[C---:B------:R-:W-:Y:S02]  /*1d40*/  LOP3.LUT R2, R57.reuse, 0x1f, RZ, 0xc0, !PT ;  /* 0x0000001f39027812 */ /* 0x040fe400078ec0ff */
[C---:B------:R-:W-:Y:S01]  /*1d50*/  LOP3.LUT R3, R57.reuse, 0x3, RZ, 0xc0, !PT ;  /* 0x0000000339037812 */ /* 0x040fe200078ec0ff */
[----:B------:R-:W-:Y:S01]  /*1d60*/  IMAD.SHL.U32 R57, R57, 0x8, RZ ;  /* 0x0000000839397824 */ /* 0x000fe200078e00ff */
[----:B------:R-:W-:Y:S02]  /*1d70*/  LOP3.LUT R0, R59, 0x8, RZ, 0xc0, !PT ;  /* 0x000000083b007812 */ /* 0x000fe400078ec0ff */
[----:B------:R-:W-:Y:S02]  /*1d80*/  SHF.R.U32.HI R2, RZ, 0x2, R2 ;  /* 0x00000002ff027819 */ /* 0x000fe40000011602 */
[----:B------:R-:W-:Y:S01]  /*1d90*/  F2FP.BF16.F32.PACK_AB R4, R5, R4 ;  /* 0x000000040504723e */ /* 0x000fe200000010ff */
[----:B------:R-:W-:Y:S01]  /*1da0*/  IMAD R13, R3, 0x2, R0 ;  /* 0x00000002030d7824 */ /* 0x000fe200078e0200 */
[----:B------:R-:W-:Y:S01]  /*1db0*/  F2FP.BF16.F32.PACK_AB R6, R7, R6 ;  /* 0x000000060706723e */ /* 0x000fe200000010ff */
[----:B------:R-:W-:Y:S01]  /*1dc0*/  UIMAD.WIDE.U32 UR12, UR19, UR4, URZ ;  /* 0x00000004130c72a5 */ /* 0x000fe2000f8e003f */
[----:B------:R-:W-:Y:S01]  /*1dd0*/  F2FP.BF16.F32.PACK_AB R8, R9, R8 ;  /* 0x000000080908723e */ /* 0x000fe200000010ff */
[----:B------:R-:W-:Y:S01]  /*1de0*/  IMAD R13, R2, 0x28, R13 ;  /* 0x00000028020d7824 */ /* 0x000fe200078e020d */
[----:B------:R-:W-:-:S02]  /*1df0*/  F2FP.BF16.F32.PACK_AB R10, R11, R10 ;  /* 0x0000000a0b0a723e */ /* 0x000fc400000010ff */
[----:B------:R-:W-:Y:S02]  /*1e00*/  LOP3.LUT R2, R2, 0x8, R59, 0xf8, !PT ;  /* 0x0000000802027812 */ /* 0x000fe400078ef83b */
[----:B------:R-:W-:Y:S01]  /*1e10*/  UMOV UR5, UR13 ;  /* 0x0000000d00057c82 */ /* 0x000fe20008000000 */
[----:B------:R-:W-:Y:S01]  /*1e20*/  LEA R13, R13, UR16, 0x1 ;  /* 0x000000100d0d7c11 */ /* 0x000fe2000f8e08ff */
[----:B------:R-:W-:Y:S01]  /*1e30*/  UIMAD UR4, UR5, UR7, UR4 ;  /* 0x00000007050472a4 */ /* 0x000fe2000f8e0204 */
[----:B------:R-:W-:Y:S01]  /*1e40*/  BAR.SYNC.DEFER_BLOCKING 0x0 ;  /* 0x0000000000007b1d */ /* 0x000fe20000010000 */
[----:B------:R-:W-:Y:S02]  /*1e50*/  LOP3.LUT R59, R59, 0xf, RZ, 0xc0, !PT ;  /* 0x0000000f3b3b7812 */ /* 0x000fe400078ec0ff */
[----:B------:R-:W-:-:S11]  /*1e60*/  UISETP.GT.U32.AND UP0, UPT, UR8, UR4, UPT ;  /* 0x000000040800728c */ /* 0x000fd6000bf04070 */
[----:B------:R-:W-:-:S04]  /*1e70*/  @!UP0 UIADD3 UR4, UR4, -UR8, URZ ;  /* 0x8000000804048290 */ /* 0x000fc8000fffe03f */
[----:B------:R-:W-:Y:S01]  /*1e80*/  UISETP.GT.U32.AND UP0, UPT, UR8, UR4, UPT ;  /* 0x000000040800728c */ /* 0x000fe2000bf04070 */
[----:B------:R3:W-:Y:S04]  /*1e90*/  STS [R13], R4 ;  /* 0x000000040d007388 */ /* 0x0007e80000000800 */
[----:B------:R4:W-:Y:S06]  /*1ea0*/  STS [R13+0x280], R6 ;  /* 0x000280060d007388 */ /* 0x0009ec0000000800 */
[----:B------:R-:W-:-:S02]  /*1eb0*/  @!UP0 UIADD3 UR4, UR4, -UR8, URZ ;  /* 0x8000000804048290 */ /* 0x000fc4000fffe03f */
[----:B------:R-:W-:Y:S01]  /*1ec0*/  UISETP.NE.AND UP0, UPT, UR18, URZ, UPT ;  /* 0x0000003f1200728c */ /* 0x000fe2000bf05270 */
[----:B------:R4:W-:Y:S01]  /*1ed0*/  STS [R13+0x20], R8 ;  /* 0x000020080d007388 */ /* 0x0009e20000000800 */
[----:B------:R-:W-:-:S03]  /*1ee0*/  @!UP1 UIADD3 UR4, -UR4, URZ, URZ ;  /* 0x0000003f04049290 */ /* 0x000fc6000fffe13f */
[----:B------:R4:W-:Y:S01]  /*1ef0*/  STS [R13+0x2a0], R10 ;  /* 0x0002a00a0d007388 */ /* 0x0009e20000000800 */
[----:B------:R-:W-:-:S04]  /*1f00*/  USEL UR4, UR17, UR4, !UP0 ;  /* 0x0000000411047287 */ /* 0x000fc8000c000000 */
[----:B------:R-:W-:-:S06]  /*1f10*/  ULEA UR4, UR20, UR4, 0x3 ;  /* 0x0000000414047291 */ /* 0x000fcc000f8e183f */
[----:B------:R-:W-:Y:S02]  /*1f20*/  IMAD.U32 R0, RZ, RZ, UR4 ;  /* 0x00000004ff007e24 */ /* 0x000fe4000f8e00ff */
[----:B---3--:R-:W-:Y:S02]  /*1f30*/  IMAD.U32 R4, RZ, RZ, UR6 ;  /* 0x00000006ff047e24 */ /* 0x008fe4000f8e00ff */
[----:B------:R-:W-:-:S03]  /*1f40*/  IMAD R0, R0, 0x10, R59 ;  /* 0x0000001000007824 */ /* 0x000fc600078e023b */
[----:B------:R-:W-:Y:S01]  /*1f50*/  LOP3.LUT R57, R4, 0x18, R57, 0xf8, !PT ;  /* 0x0000001804397812 */ /* 0x000fe200078ef839 */
[----:B------:R-:W-:Y:S01]  /*1f60*/  BAR.SYNC.DEFER_BLOCKING 0x0 ;  /* 0x0000000000007b1d */ /* 0x000fe20000010000 */
[----:B------:R-:W-:Y:S01]  /*1f70*/  ISETP.GE.AND P0, PT, R0, 0x1, PT ;  /* 0x000000010000780c */ /* 0x000fe20003f06270 */
[----:B------:R-:W-:Y:S02]  /*1f80*/  IMAD R0, R2, 0x5, R3 ;  /* 0x0000000502007824 */ /* 0x000fe400078e0203 */
[C---:B-1----:R-:W-:Y:S01]  /*1f90*/  IMAD.WIDE R14, R57.reuse, 0x2, R14 ;  /* 0x00000002390e7825 */ /* 0x042fe200078e020e */
[----:B------:R-:W-:-:S03]  /*1fa0*/  ISETP.LT.AND P0, PT, R57, 0x1800, !P0 ;  /* 0x000018003900780c */ /* 0x000fc60004701270 */
[----:B------:R-:W-:-:S05]  /*1fb0*/  IMAD.SHL.U32 R0, R0, 0x8, RZ ;  /* 0x0000000800007824 */ /* 0x000fca00078e00ff */
[----:B------:R-:W-:-:S05]  /*1fc0*/  LEA R0, R0, UR16, 0x1 ;  /* 0x0000001000007c11 */ /* 0x000fca000f8e08ff */
[----:B----4-:R-:W-:Y:S05]  /*1fd0*/  @!P0 EXIT ;  /* 0x000000000000894d */ /* 0x010fea0003800000 */
[----:B------:R-:W1:Y:S04]  /*1fe0*/  LDS.128 R4, [R0] ;  /* 0x0000000000047984 */ /* 0x000e680000000c00 */
[----:B-1----:R-:W-:Y:S01]  /*1ff0*/  STG.E.128 desc[UR22][R14.64], R4 ;  /* 0x000000040e007986 */ /* 0x002fe2000c101d16 */
[----:B------:R-:W-:Y:S05]  /*2000*/  EXIT ;  /* 0x000000000000794d */ /* 0x000fea0003800000 */
.L_x_1:
[----:B------:R-:W-:-:S00]  /*2010*/  BRA `(.L_x_1) ;  /* 0xfffffffc00fc7947 */ /* 0x000fc0000383ffff */
[----:B------:R-:W-:-:S00]  /*2020*/  NOP ;  /* 0x0000000000007918 */ /* 0x000fc00000000000 */
        /* <DEDUP_REMOVED lines=13> */
.L_x_2:


//--------------------- .nv.shared.triton_mm      --------------------------
	.section	.nv.shared.triton_mm,"aw",@nobits
	.sectionflags	@""
	.align	16
	.zero		1024


//--------------------- .nv.constant0.triton_mm   --------------------------
	.section	.nv.constant0.triton_mm,"a",@progbits
	.sectionflags	@""
	.align	4
.nv.constant0.triton_mm:
	.zero		552
